	.headerflags	@"EF_CUDA_TEXMODE_UNIFIED EF_CUDA_64BIT_ADDRESS EF_CUDA_ACCELERATORS EF_CUDA_SM90 EF_CUDA_VIRTUAL_SM(EF_CUDA_SM90)"
	.elftype	@"ET_EXEC"


//--------------------- .nv.info                  --------------------------
	.section	.nv.info,"",@"SHT_CUDA_INFO"
	.align	4


	//----- nvinfo : EIATTR_REGCOUNT
	.align		4
        /*0000*/ 	.byte	0x04, 0x2f
        /*0002*/ 	.short	(.L_1 - .L_0)
	.align		4
.L_0:
        /*0004*/ 	.word	index@(triton_poi_fused_max_pool2d_with_indices_5)
        /*0008*/ 	.word	0x00000057


	//----- nvinfo : EIATTR_MIN_STACK_SIZE
	.align		4
.L_1:
        /*000c*/ 	.byte	0x04, 0x12
        /*000e*/ 	.short	(.L_3 - .L_2)
	.align		4
.L_2:
        /*0010*/ 	.word	index@(triton_poi_fused_max_pool2d_with_indices_5)
        /*0014*/ 	.word	0x00000000


	//----- nvinfo : EIATTR_FRAME_SIZE
	.align		4
.L_3:
        /*0018*/ 	.byte	0x04, 0x11
        /*001a*/ 	.short	(.L_5 - .L_4)
	.align		4
.L_4:
        /*001c*/ 	.word	index@(triton_poi_fused_max_pool2d_with_indices_5)
        /*0020*/ 	.word	0x00000000


	//----- nvinfo : EIATTR_MIN_STACK_SIZE
	.align		4
.L_5:
        /*0024*/ 	.byte	0x04, 0x12
        /*0026*/ 	.short	(.L_7 - .L_6)
	.align		4
.L_6:
        /*0028*/ 	.word	index@(triton_poi_fused_max_pool2d_with_indices_5)
        /*002c*/ 	.word	0x00000000
.L_7:


//--------------------- .nv.info.triton_poi_fused_max_pool2d_with_indices_5 --------------------------
	.section	.nv.info.triton_poi_fused_max_pool2d_with_indices_5,"",@"SHT_CUDA_INFO"
	.sectionflags	@""
	.align	4


	//----- nvinfo : EIATTR_CUDA_API_VERSION
	.align		4
        /*0000*/ 	.byte	0x04, 0x37
        /*0002*/ 	.short	(.L_9 - .L_8)
.L_8:
        /*0004*/ 	.word	0x0000007c


	//----- nvinfo : EIATTR_KPARAM_INFO
	.align		4
.L_9:
        /*0008*/ 	.byte	0x04, 0x17
        /*000a*/ 	.short	(.L_11 - .L_10)
.L_10:
        /*000c*/ 	.word	0x00000000
        /*0010*/ 	.short	0x0004
        /*0012*/ 	.short	0x001c
        /*0014*/ 	.byte	0x00, 0xf0, 0x11, 0x00


	//----- nvinfo : EIATTR_KPARAM_INFO
	.align		4
.L_11:
        /*0018*/ 	.byte	0x04, 0x17
        /*001a*/ 	.short	(.L_13 - .L_12)
.L_12:
        /*001c*/ 	.word	0x00000000
        /*0020*/ 	.short	0x0003
        /*0022*/ 	.short	0x0018
        /*0024*/ 	.byte	0x00, 0xf0, 0x11, 0x00


	//----- nvinfo : EIATTR_KPARAM_INFO
	.align		4
.L_13:
        /*0028*/ 	.byte	0x04, 0x17
        /*002a*/ 	.short	(.L_15 - .L_14)
.L_14:
        /*002c*/ 	.word	0x00000000
        /*0030*/ 	.short	0x0002
        /*0032*/ 	.short	0x0010
        /*0034*/ 	.byte	0x00, 0xf4, 0x21, 0x00


	//----- nvinfo : EIATTR_KPARAM_INFO
	.align		4
.L_15:
        /*0038*/ 	.byte	0x04, 0x17
        /*003a*/ 	.short	(.L_17 - .L_16)
.L_16:
        /*003c*/ 	.word	0x00000000
        /*0040*/ 	.short	0x0001
        /*0042*/ 	.short	0x0008
        /*0044*/ 	.byte	0x00, 0xf4, 0x21, 0x00


	//----- nvinfo : EIATTR_KPARAM_INFO
	.align		4
.L_17:
        /*0048*/ 	.byte	0x04, 0x17
        /*004a*/ 	.short	(.L_19 - .L_18)
.L_18:
        /*004c*/ 	.word	0x00000000
        /*0050*/ 	.short	0x0000
        /*0052*/ 	.short	0x0000
        /*0054*/ 	.byte	0x00, 0xf4, 0x21, 0x00


	//----- nvinfo : EIATTR_SPARSE_MMA_MASK
	.align		4
.L_19:
        /*0058*/ 	.byte	0x03, 0x50
        /*005a*/ 	.short	0x0000


	//----- nvinfo : EIATTR_MAXREG_COUNT
	.align		4
        /*005c*/ 	.byte	0x03, 0x1b
        /*005e*/ 	.short	0x00ff


	//----- nvinfo : EIATTR_EXIT_INSTR_OFFSETS
	.align		4
        /*0060*/ 	.byte	0x04, 0x1c
        /*0062*/ 	.short	(.L_21 - .L_20)


	//   ....[0]....
.L_20:
        /*0064*/ 	.word	0x00002f20


	//   ....[1]....
        /*0068*/ 	.word	0x00002f40


	//----- nvinfo : EIATTR_REQNTID
	.align		4
.L_21:
        /*006c*/ 	.byte	0x04, 0x10
        /*006e*/ 	.short	(.L_23 - .L_22)
.L_22:
        /*0070*/ 	.word	0x00000080
        /*0074*/ 	.word	0x00000001
        /*0078*/ 	.word	0x00000001


	//----- nvinfo : EIATTR_CBANK_PARAM_SIZE
	.align		4
.L_23:
        /*007c*/ 	.byte	0x03, 0x19
        /*007e*/ 	.short	0x0020


	//----- nvinfo : EIATTR_PARAM_CBANK
	.align		4
        /*0080*/ 	.byte	0x04, 0x0a
        /*0082*/ 	.short	(.L_25 - .L_24)
	.align		4
.L_24:
        /*0084*/ 	.word	index@(.nv.constant0.triton_poi_fused_max_pool2d_with_indices_5)
        /*0088*/ 	.short	0x0210
        /*008a*/ 	.short	0x0020


	//----- nvinfo : EIATTR_SW_WAR
	.align		4
.L_25:
        /*008c*/ 	.byte	0x04, 0x36
        /*008e*/ 	.short	(.L_27 - .L_26)
.L_26:
        /*0090*/ 	.word	0x00000008
.L_27:


//--------------------- .nv.callgraph             --------------------------
	.section	.nv.callgraph,"",@"SHT_CUDA_CALLGRAPH"
	.align	4
	.sectionentsize	8
	.align		4
        /*0000*/ 	.word	0x00000000
	.align		4
        /*0004*/ 	.word	0xffffffff
	.align		4
        /*0008*/ 	.word	0x00000000
	.align		4
        /*000c*/ 	.word	0xfffffffe
	.align		4
        /*0010*/ 	.word	0x00000000
	.align		4
        /*0014*/ 	.word	0xfffffffd
	.align		4
        /*0018*/ 	.word	0x00000000
	.align		4
        /*001c*/ 	.word	0xfffffffc


//--------------------- .text.triton_poi_fused_max_pool2d_with_indices_5 --------------------------
	.section	.text.triton_poi_fused_max_pool2d_with_indices_5,"ax",@progbits
	.sectionflags	@"SHF_BARRIERS=1"
	.align	128
        .global         triton_poi_fused_max_pool2d_with_indices_5
        .type           triton_poi_fused_max_pool2d_with_indices_5,@function
        .size           triton_poi_fused_max_pool2d_with_indices_5,(.L_x_1 - triton_poi_fused_max_pool2d_with_indices_5)
        .other          triton_poi_fused_max_pool2d_with_indices_5,@"STO_CUDA_ENTRY STV_DEFAULT"
triton_poi_fused_max_pool2d_with_indices_5:
.text.triton_poi_fused_max_pool2d_with_indices_5:
[----:B------:R-:W0:Y:S02]  /*0000*/  LDC R1, c[0x0][0x28] ;  /* 0x00000a00ff017b82 */ /* 0x000e240000000800 */
[----:B------:R-:W1:Y:S01]  /*0010*/  S2R R0, SR_TID.X ;  /* 0x0000000000007919 */ /* 0x000e620000002100 */
[----:B------:R-:W-:Y:S02]  /*0020*/  CS2R R16, SRZ ;  /* 0x0000000000107805 */ /* 0x000fe4000001ff00 */
[----:B------:R-:W-:Y:S02]  /*0030*/  CS2R R18, SRZ ;  /* 0x0000000000127805 */ /* 0x000fe4000001ff00 */
[----:B------:R-:W-:Y:S01]  /*0040*/  CS2R R24, SRZ ;  /* 0x0000000000187805 */ /* 0x000fe2000001ff00 */
[----:B------:R-:W2:Y:S01]  /*0050*/  S2R R2, SR_CTAID.Y ;  /* 0x0000000000027919 */ /* 0x000ea20000002600 */
[----:B------:R-:W-:Y:S01]  /*0060*/  CS2R R26, SRZ ;  /* 0x00000000001a7805 */ /* 0x000fe2000001ff00 */
[----:B------:R-:W-:Y:S01]  /*0070*/  ULDC.64 UR6, c[0x0][0x208] ;  /* 0x0000820000067ab9 */ /* 0x000fe20000000a00 */
[----:B------:R-:W3:Y:S01]  /*0080*/  S2R R10, SR_CTAID.X ;  /* 0x00000000000a7919 */ /* 0x000ee20000002500 */
[----:B-1----:R-:W-:Y:S01]  /*0090*/  SHF.R.U32.HI R3, RZ, 0x2, R0 ;  /* 0x00000002ff037819 */ /* 0x002fe20000011600 */
[----:B------:R-:W-:-:S02]  /*00a0*/  IMAD.SHL.U32 R9, R0, 0x8, RZ ;  /* 0x0000000800097824 */ /* 0x000fc400078e00ff */
[----:B--2---:R-:W-:Y:S01]  /*00b0*/  IMAD.SHL.U32 R12, R2, 0x20, RZ ;  /* 0x00000020020c7824 */ /* 0x004fe200078e00ff */
[----:B------:R-:W-:Y:S02]  /*00c0*/  SHF.R.S32.HI R11, RZ, 0x1a, R2 ;  /* 0x0000001aff0b7819 */ /* 0x000fe40000011402 */
[----:B------:R-:W-:Y:S01]  /*00d0*/  SGXT.U32 R3, R3, 0x5 ;  /* 0x000000050303781a */ /* 0x000fe20000000000 */
[----:B---3--:R-:W-:Y:S01]  /*00e0*/  IMAD.SHL.U32 R10, R10, 0x20, RZ ;  /* 0x000000200a0a7824 */ /* 0x008fe200078e00ff */
[----:B------:R-:W-:Y:S02]  /*00f0*/  SGXT R11, R11, 0x1 ;  /* 0x000000010b0b781a */ /* 0x000fe40000000200 */
[----:B------:R-:W-:Y:S02]  /*0100*/  LOP3.LUT R8, R12, R3, RZ, 0xfc, !PT ;  /* 0x000000030c087212 */ /* 0x000fe400078efcff */
[----:B------:R-:W-:Y:S02]  /*0110*/  LOP3.LUT R9, R10, 0x18, R9, 0xf8, !PT ;  /* 0x000000180a097812 */ /* 0x000fe400078ef809 */
[----:B------:R-:W-:-:S04]  /*0120*/  LEA.HI R2, R11, R8, RZ, 0x5 ;  /* 0x000000080b027211 */ /* 0x000fc800078f28ff */
[----:B------:R-:W-:Y:S02]  /*0130*/  SHF.R.S32.HI R4, RZ, 0x5, R2 ;  /* 0x00000005ff047819 */ /* 0x000fe40000011402 */
[----:B------:R-:W-:Y:S02]  /*0140*/  LOP3.LUT R5, R2, 0xffffffe0, RZ, 0xc0, !PT ;  /* 0xffffffe002057812 */ /* 0x000fe400078ec0ff */
[----:B------:R-:W-:Y:S01]  /*0150*/  LEA.HI R6, R4, R4, RZ, 0x5 ;  /* 0x0000000404067211 */ /* 0x000fe200078f28ff */
[----:B------:R-:W1:Y:S02]  /*0160*/  LDC.64 R2, c[0x0][0x210] ;  /* 0x00008400ff027b82 */ /* 0x000e640000000a00 */
[----:B------:R-:W-:Y:S01]  /*0170*/  IMAD.IADD R13, R8, 0x1, -R5 ;  /* 0x00000001080d7824 */ /* 0x000fe200078e0a05 */
[----:B------:R-:W-:-:S03]  /*0180*/  LOP3.LUT R7, R6, 0xffffffe0, RZ, 0xc0, !PT ;  /* 0xffffffe006077812 */ /* 0x000fc600078ec0ff */
[C---:B------:R-:W-:Y:S02]  /*0190*/  IMAD R14, R4.reuse, 0x40, R13 ;  /* 0x00000040040e7824 */ /* 0x040fe400078e020d */
[----:B------:R-:W-:Y:S02]  /*01a0*/  IMAD.IADD R40, R4, 0x1, -R7 ;  /* 0x0000000104287824 */ /* 0x000fe400078e0a07 */
[----:B------:R-:W-:-:S03]  /*01b0*/  IMAD R14, R14, 0xc0, RZ ;  /* 0x000000c00e0e7824 */ /* 0x000fc600078e02ff */
[----:B------:R-:W-:Y:S01]  /*01c0*/  ISETP.GT.AND P0, PT, R40, RZ, PT ;  /* 0x000000ff2800720c */ /* 0x000fe20003f04270 */
[C---:B------:R-:W-:Y:S02]  /*01d0*/  VIADD R20, R14.reuse, 0xffffe7a0 ;  /* 0xffffe7a00e147836 */ /* 0x040fe40000000000 */
[----:B------:R-:W-:Y:S01]  /*01e0*/  VIADD R22, R14, 0xffffe800 ;  /* 0xffffe8000e167836 */ /* 0x000fe20000000000 */
[----:B------:R-:W-:Y:S01]  /*01f0*/  ISETP.GT.AND P2, PT, R13, RZ, P0 ;  /* 0x000000ff0d00720c */ /* 0x000fe20000744270 */
[----:B------:R-:W-:Y:S01]  /*0200*/  IMAD.IADD R29, R9, 0x1, R20 ;  /* 0x00000001091d7824 */ /* 0x000fe200078e0214 */
[----:B------:R-:W-:Y:S01]  /*0210*/  ISETP.GT.AND P1, PT, R13, -0x1, P0 ;  /* 0xffffffff0d00780c */ /* 0x000fe20000724270 */
[C---:B------:R-:W-:Y:S01]  /*0220*/  IMAD.IADD R31, R9.reuse, 0x1, R22 ;  /* 0x00000001091f7824 */ /* 0x040fe200078e0216 */
[C---:B------:R-:W-:Y:S02]  /*0230*/  ISETP.LT.AND P2, PT, R9.reuse, 0x60, P2 ;  /* 0x000000600900780c */ /* 0x040fe40001741270 */
[----:B------:R-:W-:Y:S01]  /*0240*/  ISETP.LT.AND P1, PT, R9, 0x60, P1 ;  /* 0x000000600900780c */ /* 0x000fe20000f21270 */
[----:B-1----:R-:W-:-:S04]  /*0250*/  IMAD.WIDE R28, R29, 0x4, R2 ;  /* 0x000000041d1c7825 */ /* 0x002fc800078e0202 */
[----:B------:R-:W-:-:S06]  /*0260*/  IMAD.WIDE R30, R31, 0x4, R2 ;  /* 0x000000041f1e7825 */ /* 0x000fcc00078e0202 */
[----:B------:R-:W2:Y:S04]  /*0270*/  @P2 LDG.E.EL.128 R16, desc[UR6][R28.64] ;  /* 0x000000061c102981 */ /* 0x000ea8000c2e1d00 */
[----:B------:R-:W3:Y:S01]  /*0280*/  @P1 LDG.E.EL.128 R24, desc[UR6][R30.64] ;  /* 0x000000061e181981 */ /* 0x000ee2000c2e1d00 */
[----:B------:R-:W-:Y:S01]  /*0290*/  VIADD R60, R14, 0xffffe860 ;  /* 0xffffe8600e3c7836 */ /* 0x000fe20000000000 */
[----:B------:R-:W-:Y:S02]  /*02a0*/  CS2R R4, SRZ ;  /* 0x0000000000047805 */ /* 0x000fe4000001ff00 */
[----:B------:R-:W-:Y:S01]  /*02b0*/  CS2R R6, SRZ ;  /* 0x0000000000067805 */ /* 0x000fe2000001ff00 */
[----:B------:R-:W-:-:S04]  /*02c0*/  IMAD.IADD R33, R9, 0x1, R60 ;  /* 0x0000000109217824 */ /* 0x000fc800078e023c */
[----:B------:R-:W-:-:S05]  /*02d0*/  IMAD.WIDE R32, R33, 0x4, R2 ;  /* 0x0000000421207825 */ /* 0x000fca00078e0202 */
[----:B------:R-:W4:Y:S01]  /*02e0*/  @P1 LDG.E.EL.128 R4, desc[UR6][R32.64] ;  /* 0x0000000620041981 */ /* 0x000f22000c2e1d00 */
[----:B------:R-:W-:Y:S01]  /*02f0*/  VIADD R58, R14, 0xffffffa0 ;  /* 0xffffffa00e3a7836 */ /* 0x000fe20000000000 */
[----:B--2---:R-:W-:Y:S02]  /*0300*/  SEL R15, R16, 0xff800000, P2 ;  /* 0xff800000100f7807 */ /* 0x004fe40001000000 */
[----:B------:R-:W-:Y:S02]  /*0310*/  SEL R16, R17, 0xff800000, P2 ;  /* 0xff80000011107807 */ /* 0x000fe40001000000 */
[----:B---3--:R-:W-:Y:S02]  /*0320*/  SEL R24, R24, 0xff800000, P1 ;  /* 0xff80000018187807 */ /* 0x008fe40000800000 */
[----:B------:R-:W-:Y:S02]  /*0330*/  SEL R25, R25, 0xff800000, P1 ;  /* 0xff80000019197807 */ /* 0x000fe40000800000 */
[----:B------:R-:W-:-:S02]  /*0340*/  FSETP.GT.AND P3, PT, R24, R15, PT ;  /* 0x0000000f1800720b */ /* 0x000fc40003f64000 */
[----:B------:R-:W-:Y:S02]  /*0350*/  FSETP.GT.AND P5, PT, R25, R16, PT ;  /* 0x000000101900720b */ /* 0x000fe40003fa4000 */
[----:B------:R-:W-:Y:S02]  /*0360*/  SEL R17, R18, 0xff800000, P2 ;  /* 0xff80000012117807 */ /* 0x000fe40001000000 */
[----:B------:R-:W-:Y:S02]  /*0370*/  SEL R26, R26, 0xff800000, P1 ;  /* 0xff8000001a1a7807 */ /* 0x000fe40000800000 */
[----:B------:R-:W-:Y:S02]  /*0380*/  FSETP.NAN.AND P0, PT, R24, R24, PT ;  /* 0x000000181800720b */ /* 0x000fe40003f08000 */
[----:B------:R-:W-:Y:S02]  /*0390*/  FSETP.GT.AND P4, PT, R26, R17, PT ;  /* 0x000000111a00720b */ /* 0x000fe40003f84000 */
[----:B------:R-:W-:-:S02]  /*03a0*/  SEL R18, R19, 0xff800000, P2 ;  /* 0xff80000013127807 */ /* 0x000fc40001000000 */
[----:B------:R-:W-:Y:S02]  /*03b0*/  SEL R27, R27, 0xff800000, P1 ;  /* 0xff8000001b1b7807 */ /* 0x000fe40000800000 */
[----:B------:R-:W-:Y:S02]  /*03c0*/  @!P3 SEL R24, R24, R15, P0 ;  /* 0x0000000f1818b207 */ /* 0x000fe40000000000 */
[----:B------:R-:W-:Y:S02]  /*03d0*/  P2R R28, PR, RZ, 0x8 ;  /* 0x00000008ff1c7803 */ /* 0x000fe40000000000 */
[----:B------:R-:W-:Y:S02]  /*03e0*/  FSETP.NAN.AND P0, PT, R25, R25, PT ;  /* 0x000000191900720b */ /* 0x000fe40003f08000 */
[----:B------:R-:W-:Y:S02]  /*03f0*/  FSETP.GT.AND P3, PT, R27, R18, PT ;  /* 0x000000121b00720b */ /* 0x000fe40003f64000 */
[----:B------:R-:W-:-:S02]  /*0400*/  @!P5 SEL R25, R25, R16, P0 ;  /* 0x000000101919d207 */ /* 0x000fc40000000000 */
[C---:B------:R-:W-:Y:S02]  /*0410*/  FSETP.NAN.AND P0, PT, R26.reuse, R26, PT ;  /* 0x0000001a1a00720b */ /* 0x040fe40003f08000 */
[----:B----4-:R-:W-:Y:S02]  /*0420*/  SEL R42, R7, 0xff800000, P1 ;  /* 0xff800000072a7807 */ /* 0x010fe40000800000 */
[----:B------:R-:W-:Y:S01]  /*0430*/  @!P4 SEL R26, R26, R17, P0 ;  /* 0x000000111a1ac207 */ /* 0x000fe20000000000 */
[----:B------:R-:W-:Y:S01]  /*0440*/  IMAD.IADD R17, R9, 0x1, R58 ;  /* 0x0000000109117824 */ /* 0x000fe200078e023a */
[----:B------:R-:W-:Y:S02]  /*0450*/  FSETP.NAN.AND P0, PT, R27, R27, PT ;  /* 0x0000001b1b00720b */ /* 0x000fe40003f08000 */
[----:B------:R-:W-:Y:S01]  /*0460*/  P2R R31, PR, RZ, 0x8 ;  /* 0x00000008ff1f7803 */ /* 0x000fe20000000000 */
[----:B------:R-:W-:Y:S01]  /*0470*/  IMAD.WIDE R16, R17, 0x4, R2 ;  /* 0x0000000411107825 */ /* 0x000fe200078e0202 */
[----:B------:R-:W-:-:S02]  /*0480*/  @!P3 SEL R27, R27, R18, P0 ;  /* 0x000000121b1bb207 */ /* 0x000fc40000000000 */
[-C--:B------:R-:W-:Y:S02]  /*0490*/  FSETP.NAN.AND P0, PT, R42, R42.reuse, PT ;  /* 0x0000002a2a00720b */ /* 0x080fe40003f08000 */
[----:B------:R-:W-:Y:S02]  /*04a0*/  FSETP.GEU.AND P3, PT, R27, R42, PT ;  /* 0x0000002a1b00720b */ /* 0x000fe40003f6e000 */
[----:B------:R-:W-:Y:S02]  /*04b0*/  SEL R21, R6, 0xff800000, P1 ;  /* 0xff80000006157807 */ /* 0x000fe40000800000 */
[----:B------:R-:W-:Y:S02]  /*04c0*/  CS2R R6, SRZ ;  /* 0x0000000000067805 */ /* 0x000fe4000001ff00 */
[----:B------:R-:W-:Y:S02]  /*04d0*/  P2R R37, PR, RZ, 0x8 ;  /* 0x00000008ff257803 */ /* 0x000fe40000000000 */
[----:B------:R-:W-:-:S02]  /*04e0*/  SEL R18, R5, 0xff800000, P1 ;  /* 0xff80000005127807 */ /* 0x000fc40000800000 */
[----:B------:R-:W-:Y:S02]  /*04f0*/  SEL R15, R4, 0xff800000, P1 ;  /* 0xff800000040f7807 */ /* 0x000fe40000800000 */
[----:B------:R-:W-:Y:S02]  /*0500*/  CS2R R4, SRZ ;  /* 0x0000000000047805 */ /* 0x000fe4000001ff00 */
[----:B------:R-:W-:Y:S02]  /*0510*/  P2R R30, PR, RZ, 0x10 ;  /* 0x00000010ff1e7803 */ /* 0x000fe40000000000 */
[----:B------:R-:W-:Y:S02]  /*0520*/  @!P0 SEL R42, R42, R27, !P3 ;  /* 0x0000001b2a2a8207 */ /* 0x000fe40005800000 */
[-C--:B------:R-:W-:Y:S02]  /*0530*/  FSETP.NAN.AND P0, PT, R21, R21.reuse, PT ;  /* 0x000000151500720b */ /* 0x080fe40003f08000 */
[----:B------:R-:W-:-:S02]  /*0540*/  FSETP.GEU.AND P3, PT, R26, R21, PT ;  /* 0x000000151a00720b */ /* 0x000fc40003f6e000 */
[----:B------:R-:W-:Y:S02]  /*0550*/  P2R R33, PR, RZ, 0x20 ;  /* 0x00000020ff217803 */ /* 0x000fe40000000000 */
[----:B------:R-:W-:-:S07]  /*0560*/  P2R R36, PR, RZ, 0x8 ;  /* 0x00000008ff247803 */ /* 0x000fce0000000000 */
[----:B------:R-:W-:Y:S02]  /*0570*/  @!P0 SEL R21, R21, R26, !P3 ;  /* 0x0000001a15158207 */ /* 0x000fe40005800000 */
[-C--:B------:R-:W-:Y:S02]  /*0580*/  FSETP.NAN.AND P0, PT, R18, R18.reuse, PT ;  /* 0x000000121200720b */ /* 0x080fe40003f08000 */
[----:B------:R-:W-:-:S04]  /*0590*/  FSETP.GEU.AND P3, PT, R25, R18, PT ;  /* 0x000000121900720b */ /* 0x000fc80003f6e000 */
[----:B------:R-:W-:-:S07]  /*05a0*/  P2R R32, PR, RZ, 0x8 ;  /* 0x00000008ff207803 */ /* 0x000fce0000000000 */
[----:B------:R-:W-:Y:S02]  /*05b0*/  @!P0 SEL R18, R18, R25, !P3 ;  /* 0x0000001912128207 */ /* 0x000fe40005800000 */
[-C--:B------:R-:W-:Y:S02]  /*05c0*/  FSETP.NAN.AND P0, PT, R15, R15.reuse, PT ;  /* 0x0000000f0f00720b */ /* 0x080fe40003f08000 */
[----:B------:R-:W-:-:S04]  /*05d0*/  FSETP.GEU.AND P3, PT, R24, R15, PT ;  /* 0x0000000f1800720b */ /* 0x000fc80003f6e000 */
[----:B------:R-:W-:-:S07]  /*05e0*/  P2R R38, PR, RZ, 0x8 ;  /* 0x00000008ff267803 */ /* 0x000fce0000000000 */
[----:B------:R-:W-:Y:S02]  /*05f0*/  @!P0 SEL R15, R15, R24, !P3 ;  /* 0x000000180f0f8207 */ /* 0x000fe40005800000 */
[----:B------:R-:W-:-:S04]  /*0600*/  ISETP.GT.AND P0, PT, R13, RZ, PT ;  /* 0x000000ff0d00720c */ /* 0x000fc80003f04270 */
[----:B------:R-:W-:-:S04]  /*0610*/  ISETP.GT.AND P0, PT, R40, -0x1, P0 ;  /* 0xffffffff2800780c */ /* 0x000fc80000704270 */
[----:B------:R-:W-:-:S13]  /*0620*/  ISETP.LT.AND P0, PT, R9, 0x60, P0 ;  /* 0x000000600900780c */ /* 0x000fda0000701270 */
[----:B------:R1:W2:Y:S01]  /*0630*/  @P0 LDG.E.EL.128 R4, desc[UR6][R16.64] ;  /* 0x0000000610040981 */ /* 0x0002a2000c2e1d00 */
[----:B------:R-:W-:Y:S01]  /*0640*/  LOP3.LUT R13, R40, R13, RZ, 0xfc, !PT ;  /* 0x0000000d280d7212 */ /* 0x000fe200078efcff */
[----:B-1----:R-:W-:-:S04]  /*0650*/  IMAD.IADD R17, R9, 0x1, R14 ;  /* 0x0000000109117824 */ /* 0x002fc800078e020e */
[----:B------:R-:W-:Y:S01]  /*0660*/  IMAD.WIDE R16, R17, 0x4, R2 ;  /* 0x0000000411107825 */ /* 0x000fe200078e0202 */
[----:B--2---:R-:W-:-:S04]  /*0670*/  SEL R44, R4, 0xff800000, P0 ;  /* 0xff800000042c7807 */ /* 0x004fc80000000000 */
[-C--:B------:R-:W-:Y:S02]  /*0680*/  FSETP.NAN.AND P3, PT, R44, R44.reuse, PT ;  /* 0x0000002c2c00720b */ /* 0x080fe40003f68000 */
[----:B------:R-:W-:-:S04]  /*0690*/  FSETP.GEU.AND P4, PT, R15, R44, PT ;  /* 0x0000002c0f00720b */ /* 0x000fc80003f8e000 */
[----:B------:R-:W-:-:S07]  /*06a0*/  P2R R19, PR, RZ, 0x10 ;  /* 0x00000010ff137803 */ /* 0x000fce0000000000 */
[----:B------:R-:W-:Y:S02]  /*06b0*/  @!P3 SEL R44, R44, R15, !P4 ;  /* 0x0000000f2c2cb207 */ /* 0x000fe40006000000 */
[----:B------:R-:W-:Y:S02]  /*06c0*/  SEL R15, R5, 0xff800000, P0 ;  /* 0xff800000050f7807 */ /* 0x000fe40000000000 */
[----:B------:R-:W-:Y:S02]  /*06d0*/  CS2R R4, SRZ ;  /* 0x0000000000047805 */ /* 0x000fe4000001ff00 */
[-C--:B------:R-:W-:Y:S02]  /*06e0*/  FSETP.NAN.AND P3, PT, R15, R15.reuse, PT ;  /* 0x0000000f0f00720b */ /* 0x080fe40003f68000 */
[----:B------:R-:W-:-:S04]  /*06f0*/  FSETP.GEU.AND P4, PT, R18, R15, PT ;  /* 0x0000000f1200720b */ /* 0x000fc80003f8e000 */
[----:B------:R-:W-:-:S07]  /*0700*/  P2R R24, PR, RZ, 0x10 ;  /* 0x00000010ff187803 */ /* 0x000fce0000000000 */
[----:B------:R-:W-:Y:S02]  /*0710*/  @!P3 SEL R15, R15, R18, !P4 ;  /* 0x000000120f0fb207 */ /* 0x000fe40006000000 */
[----:B------:R-:W-:-:S04]  /*0720*/  SEL R18, R6, 0xff800000, P0 ;  /* 0xff80000006127807 */ /* 0x000fc80000000000 */
        /* <DEDUP_REMOVED lines=10> */
[----:B------:R-:W-:-:S04]  /*07d0*/  ISETP.GE.AND P4, PT, R9, 0x60, PT ;  /* 0x000000600900780c */ /* 0x000fc80003f86270 */
[----:B------:R-:W-:-:S13]  /*07e0*/  ISETP.GT.AND P3, PT, R13, -0x1, !P4 ;  /* 0xffffffff0d00780c */ /* 0x000fda0006764270 */
[----:B------:R1:W2:Y:S01]  /*07f0*/  @P3 LDG.E.EL.128 R4, desc[UR6][R16.64] ;  /* 0x0000000610043981 */ /* 0x0002a2000c2e1d00 */
[----:B------:R-:W-:-:S04]  /*0800*/  VIADD R56, R14, 0x60 ;  /* 0x000000600e387836 */ /* 0x000fc80000000000 */
[----:B-1----:R-:W-:-:S04]  /*0810*/  IMAD.IADD R17, R9, 0x1, R56 ;  /* 0x0000000109117824 */ /* 0x002fc800078e0238 */
[----:B------:R-:W-:Y:S01]  /*0820*/  IMAD.WIDE R16, R17, 0x4, R2 ;  /* 0x0000000411107825 */ /* 0x000fe200078e0202 */
[----:B--2---:R-:W-:Y:S02]  /*0830*/  SEL R46, R7, 0xff800000, P3 ;  /* 0xff800000072e7807 */ /* 0x004fe40001800000 */
[----:B------:R-:W-:Y:S02]  /*0840*/  SEL R13, R4, 0xff800000, P3 ;  /* 0xff800000040d7807 */ /* 0x000fe40001800000 */
        /* <DEDUP_REMOVED lines=10> */
[----:B------:R-:W-:Y:S02]  /*08f0*/  SEL R18, R5, 0xff800000, P3 ;  /* 0xff80000005127807 */ /* 0x000fe40001800000 */
[----:B------:R-:W-:Y:S02]  /*0900*/  CS2R R4, SRZ ;  /* 0x0000000000047805 */ /* 0x000fe4000001ff00 */
[-C--:B------:R-:W-:Y:S02]  /*0910*/  FSETP.NAN.AND P4, PT, R18, R18.reuse, PT ;  /* 0x000000121200720b */ /* 0x080fe40003f88000 */
[----:B------:R-:W-:Y:S02]  /*0920*/  FSETP.GEU.AND P5, PT, R15, R18, PT ;  /* 0x000000120f00720b */ /* 0x000fe40003fae000 */
[----:B------:R1:W2:Y:S02]  /*0930*/  @P3 LDG.E.EL.128 R4, desc[UR6][R16.64] ;  /* 0x0000000610043981 */ /* 0x0002a4000c2e1d00 */
[----:B------:R-:W-:-:S07]  /*0940*/  P2R R27, PR, RZ, 0x20 ;  /* 0x00000020ff1b7803 */ /* 0x000fce0000000000 */
[----:B------:R-:W-:Y:S02]  /*0950*/  @!P4 SEL R18, R18, R15, !P5 ;  /* 0x0000000f1212c207 */ /* 0x000fe40006800000 */
[-C--:B------:R-:W-:Y:S02]  /*0960*/  FSETP.NAN.AND P4, PT, R13, R13.reuse, PT ;  /* 0x0000000d0d00720b */ /* 0x080fe40003f88000 */
[----:B------:R-:W-:-:S04]  /*0970*/  FSETP.GEU.AND P5, PT, R44, R13, PT ;  /* 0x0000000d2c00720b */ /* 0x000fc80003fae000 */
[----:B------:R-:W-:-:S07]  /*0980*/  P2R R35, PR, RZ, 0x20 ;  /* 0x00000020ff237803 */ /* 0x000fce0000000000 */
[----:B------:R-:W-:Y:S01]  /*0990*/  @!P4 SEL R13, R13, R44, !P5 ;  /* 0x0000002c0d0dc207 */ /* 0x000fe20006800000 */
[----:B------:R-:W-:-:S04]  /*09a0*/  VIADD R54, R14, 0x17a0 ;  /* 0x000017a00e367836 */ /* 0x000fc80000000000 */
[----:B-1----:R-:W-:-:S04]  /*09b0*/  IMAD.IADD R17, R9, 0x1, R54 ;  /* 0x0000000109117824 */ /* 0x002fc800078e0236 */
[----:B------:R-:W-:Y:S01]  /*09c0*/  IMAD.WIDE R16, R17, 0x4, R2 ;  /* 0x0000000411107825 */ /* 0x000fe200078e0202 */
[----:B--2---:R-:W-:-:S04]  /*09d0*/  SEL R48, R4, 0xff800000, P3 ;  /* 0xff80000004307807 */ /* 0x004fc80001800000 */
[-C--:B------:R-:W-:Y:S02]  /*09e0*/  FSETP.NAN.AND P4, PT, R48, R48.reuse, PT ;  /* 0x000000303000720b */ /* 0x080fe40003f88000 */
[----:B------:R-:W-:-:S11]  /*09f0*/  FSETP.GEU.AND P5, PT, R13, R48, PT ;  /* 0x000000300d00720b */ /* 0x000fd60003fae000 */
[----:B------:R-:W-:Y:S02]  /*0a00*/  @!P4 SEL R48, R48, R13, !P5 ;  /* 0x0000000d3030c207 */ /* 0x000fe40006800000 */
[----:B------:R-:W-:-:S04]  /*0a10*/  SEL R13, R5, 0xff800000, P3 ;  /* 0xff800000050d7807 */ /* 0x000fc80001800000 */
[-C--:B------:R-:W-:Y:S02]  /*0a20*/  FSETP.NAN.AND P4, PT, R13, R13.reuse, PT ;  /* 0x0000000d0d00720b */ /* 0x080fe40003f88000 */
[----:B------:R-:W-:Y:S02]  /*0a30*/  P2R R39, PR, RZ, 0x20 ;  /* 0x00000020ff277803 */ /* 0x000fe40000000000 */
[----:B------:R-:W-:Y:S02]  /*0a40*/  FSETP.GEU.AND P5, PT, R18, R13, PT ;  /* 0x0000000d1200720b */ /* 0x000fe40003fae000 */
[----:B------:R-:W-:Y:S02]  /*0a50*/  CS2R R4, SRZ ;  /* 0x0000000000047805 */ /* 0x000fe4000001ff00 */
[----:B------:R-:W-:-:S05]  /*0a60*/  SEL R15, R7, 0xff800000, P3 ;  /* 0xff800000070f7807 */ /* 0x000fca0001800000 */
[----:B------:R-:W-:Y:S02]  /*0a70*/  @!P4 SEL R13, R13, R18, !P5 ;  /* 0x000000120d0dc207 */ /* 0x000fe40006800000 */
[----:B------:R-:W-:Y:S02]  /*0a80*/  SEL R18, R6, 0xff800000, P3 ;  /* 0xff80000006127807 */ /* 0x000fe40001800000 */
[----:B------:R-:W-:-:S06]  /*0a90*/  CS2R R6, SRZ ;  /* 0x0000000000067805 */ /* 0x000fcc000001ff00 */
[----:B------:R-:W2:Y:S01]  /*0aa0*/  @P0 LDG.E.EL.128 R4, desc[UR6][R16.64] ;  /* 0x0000000610040981 */ /* 0x000ea2000c2e1d00 */
[-C--:B------:R-:W-:Y:S02]  /*0ab0*/  FSETP.NAN.AND P4, PT, R18, R18.reuse, PT ;  /* 0x000000121200720b */ /* 0x080fe40003f88000 */
[----:B------:R-:W-:Y:S02]  /*0ac0*/  P2R R40, PR, RZ, 0x20 ;  /* 0x00000020ff287803 */ /* 0x000fe40000000000 */
[----:B------:R-:W-:-:S09]  /*0ad0*/  FSETP.GEU.AND P5, PT, R21, R18, PT ;  /* 0x000000121500720b */ /* 0x000fd20003fae000 */
[----:B------:R-:W-:Y:S02]  /*0ae0*/  @!P4 SEL R18, R18, R21, !P5 ;  /* 0x000000151212c207 */ /* 0x000fe40006800000 */
[-C--:B------:R-:W-:Y:S02]  /*0af0*/  FSETP.NAN.AND P4, PT, R15, R15.reuse, PT ;  /* 0x0000000f0f00720b */ /* 0x080fe40003f88000 */
[----:B------:R-:W-:Y:S02]  /*0b00*/  P2R R41, PR, RZ, 0x20 ;  /* 0x00000020ff297803 */ /* 0x000fe40000000000 */
[----:B------:R-:W-:-:S09]  /*0b10*/  FSETP.GEU.AND P5, PT, R46, R15, PT ;  /* 0x0000000f2e00720b */ /* 0x000fd20003fae000 */
[----:B------:R-:W-:Y:S02]  /*0b20*/  @!P4 SEL R15, R15, R46, !P5 ;  /* 0x0000002e0f0fc207 */ /* 0x000fe40006800000 */
[----:B------:R-:W-:Y:S01]  /*0b30*/  P2R R42, PR, RZ, 0x20 ;  /* 0x00000020ff2a7803 */ /* 0x000fe20000000000 */
[----:B------:R-:W-:-:S04]  /*0b40*/  VIADD R52, R14, 0x1800 ;  /* 0x000018000e347836 */ /* 0x000fc80000000000 */
[----:B------:R-:W-:Y:S01]  /*0b50*/  IMAD.IADD R49, R9, 0x1, R52 ;  /* 0x0000000109317824 */ /* 0x000fe200078e0234 */
[----:B--2---:R-:W-:-:S04]  /*0b60*/  SEL R23, R7, 0xff800000, P0 ;  /* 0xff80000007177807 */ /* 0x004fc80000000000 */
[-C--:B------:R-:W-:Y:S02]  /*0b70*/  FSETP.NAN.AND P4, PT, R23, R23.reuse, PT ;  /* 0x000000171700720b */ /* 0x080fe40003f88000 */
[----:B------:R-:W-:Y:S02]  /*0b80*/  FSETP.GEU.AND P5, PT, R15, R23, PT ;  /* 0x000000170f00720b */ /* 0x000fe40003fae000 */
[----:B------:R-:W-:-:S09]  /*0b90*/  SEL R21, R6, 0xff800000, P0 ;  /* 0xff80000006157807 */ /* 0x000fd20000000000 */
[----:B------:R-:W-:Y:S02]  /*0ba0*/  @!P4 SEL R23, R23, R15, !P5 ;  /* 0x0000000f1717c207 */ /* 0x000fe40006800000 */
[-C--:B------:R-:W-:Y:S02]  /*0bb0*/  FSETP.NAN.AND P4, PT, R21, R21.reuse, PT ;  /* 0x000000151500720b */ /* 0x080fe40003f88000 */
[----:B------:R-:W-:Y:S02]  /*0bc0*/  P2R R43, PR, RZ, 0x20 ;  /* 0x00000020ff2b7803 */ /* 0x000fe40000000000 */
[----:B------:R-:W-:-:S09]  /*0bd0*/  FSETP.GEU.AND P5, PT, R18, R21, PT ;  /* 0x000000151200720b */ /* 0x000fd20003fae000 */
[----:B------:R-:W-:Y:S02]  /*0be0*/  @!P4 SEL R21, R21, R18, !P5 ;  /* 0x000000121515c207 */ /* 0x000fe40006800000 */
[----:B------:R-:W-:-:S04]  /*0bf0*/  SEL R18, R5, 0xff800000, P0 ;  /* 0xff80000005127807 */ /* 0x000fc80000000000 */
[-C--:B------:R-:W-:Y:S02]  /*0c00*/  FSETP.NAN.AND P4, PT, R18, R18.reuse, PT ;  /* 0x000000121200720b */ /* 0x080fe40003f88000 */
[----:B------:R-:W-:Y:S02]  /*0c10*/  P2R R44, PR, RZ, 0x20 ;  /* 0x00000020ff2c7803 */ /* 0x000fe40000000000 */
[----:B------:R-:W-:-:S09]  /*0c20*/  FSETP.GEU.AND P5, PT, R13, R18, PT ;  /* 0x000000120d00720b */ /* 0x000fd20003fae000 */
[----:B------:R-:W-:Y:S02]  /*0c30*/  @!P4 SEL R18, R18, R13, !P5 ;  /* 0x0000000d1212c207 */ /* 0x000fe40006800000 */
[----:B------:R-:W-:-:S04]  /*0c40*/  SEL R13, R4, 0xff800000, P0 ;  /* 0xff800000040d7807 */ /* 0x000fc80000000000 */
[-C--:B------:R-:W-:Y:S02]  /*0c50*/  FSETP.NAN.AND P4, PT, R13, R13.reuse, PT ;  /* 0x0000000d0d00720b */ /* 0x080fe40003f88000 */
[----:B------:R-:W-:Y:S02]  /*0c60*/  P2R R45, PR, RZ, 0x20 ;  /* 0x00000020ff2d7803 */ /* 0x000fe40000000000 */
[----:B------:R-:W-:Y:S02]  /*0c70*/  FSETP.GEU.AND P5, PT, R48, R13, PT ;  /* 0x0000000d3000720b */ /* 0x000fe40003fae000 */
[----:B------:R-:W-:Y:S02]  /*0c80*/  CS2R R4, SRZ ;  /* 0x0000000000047805 */ /* 0x000fe4000001ff00 */
[----:B------:R-:W-:-:S05]  /*0c90*/  CS2R R6, SRZ ;  /* 0x0000000000067805 */ /* 0x000fca000001ff00 */
[----:B------:R-:W-:Y:S01]  /*0ca0*/  @!P4 SEL R13, R13, R48, !P5 ;  /* 0x000000300d0dc207 */ /* 0x000fe20006800000 */
[----:B------:R-:W-:-:S05]  /*0cb0*/  IMAD.WIDE R48, R49, 0x4, R2 ;  /* 0x0000000431307825 */ /* 0x000fca00078e0202 */
[----:B------:R-:W2:Y:S01]  /*0cc0*/  @P3 LDG.E.EL.128 R4, desc[UR6][R48.64] ;  /* 0x0000000630043981 */ /* 0x000ea2000c2e1d00 */
[----:B------:R-:W-:Y:S02]  /*0cd0*/  P2R R46, PR, RZ, 0x20 ;  /* 0x00000020ff2e7803 */ /* 0x000fe40000000000 */
[----:B------:R-:W-:Y:S02]  /*0ce0*/  LOP3.LUT R17, R9, 0x4, RZ, 0xfc, !PT ;  /* 0x0000000409117812 */ /* 0x000fe400078efcff */
        /* <DEDUP_REMOVED lines=8> */
[----:B------:R-:W-:-:S07]  /*0d70*/  SEL R16, R6, 0xff800000, P3 ;  /* 0xff80000006107807 */ /* 0x000fce0001800000 */
[----:B------:R-:W-:Y:S02]  /*0d80*/  @!P4 SEL R13, R13, R18, !P5 ;  /* 0x000000120d0dc207 */ /* 0x000fe40006800000 */
[-C--:B------:R-:W-:Y:S02]  /*0d90*/  FSETP.NAN.AND P4, PT, R16, R16.reuse, PT ;  /* 0x000000101000720b */ /* 0x080fe40003f88000 */
[----:B------:R-:W-:Y:S02]  /*0da0*/  P2R R48, PR, RZ, 0x20 ;  /* 0x00000020ff307803 */ /* 0x000fe40000000000 */
[----:B------:R-:W-:Y:S02]  /*0db0*/  FSETP.GEU.AND P5, PT, R21, R16, PT ;  /* 0x000000101500720b */ /* 0x000fe40003fae000 */
[----:B------:R-:W-:Y:S02]  /*0dc0*/  CS2R R4, SRZ ;  /* 0x0000000000047805 */ /* 0x000fe4000001ff00 */
[----:B------:R-:W-:-:S02]  /*0dd0*/  SEL R18, R7, 0xff800000, P3 ;  /* 0xff80000007127807 */ /* 0x000fc40001800000 */
[----:B------:R-:W-:-:S03]  /*0de0*/  CS2R R6, SRZ ;  /* 0x0000000000067805 */ /* 0x000fc6000001ff00 */
[----:B------:R-:W-:Y:S01]  /*0df0*/  @!P4 SEL R16, R16, R21, !P5 ;  /* 0x000000151010c207 */ /* 0x000fe20006800000 */
[----:B------:R-:W-:-:S04]  /*0e00*/  IMAD.IADD R21, R17, 0x1, R20 ;  /* 0x0000000111157824 */ /* 0x000fc800078e0214 */
[----:B------:R-:W-:-:S05]  /*0e10*/  IMAD.WIDE R20, R21, 0x4, R2 ;  /* 0x0000000415147825 */ /* 0x000fca00078e0202 */
[----:B------:R-:W2:Y:S01]  /*0e20*/  @P2 LDG.E.EL.128 R4, desc[UR6][R20.64] ;  /* 0x0000000614042981 */ /* 0x000ea2000c2e1d00 */
[-C--:B------:R-:W-:Y:S02]  /*0e30*/  FSETP.NAN.AND P4, PT, R18, R18.reuse, PT ;  /* 0x000000121200720b */ /* 0x080fe40003f88000 */
[----:B------:R-:W-:Y:S02]  /*0e40*/  P2R R50, PR, RZ, 0x20 ;  /* 0x00000020ff327803 */ /* 0x000fe40000000000 */
[----:B------:R-:W-:-:S09]  /*0e50*/  FSETP.GEU.AND P5, PT, R23, R18, PT ;  /* 0x000000121700720b */ /* 0x000fd20003fae000 */
[----:B------:R-:W-:Y:S01]  /*0e60*/  @!P4 SEL R18, R18, R23, !P5 ;  /* 0x000000171212c207 */ /* 0x000fe20006800000 */
[----:B------:R-:W-:-:S04]  /*0e70*/  IMAD.IADD R23, R17, 0x1, R22 ;  /* 0x0000000111177824 */ /* 0x000fc800078e0216 */
[----:B------:R-:W-:Y:S01]  /*0e80*/  IMAD.WIDE R22, R23, 0x4, R2 ;  /* 0x0000000417167825 */ /* 0x000fe200078e0202 */
[----:B--2---:R-:W-:Y:S02]  /*0e90*/  SEL R62, R4, 0xff800000, P2 ;  /* 0xff800000043e7807 */ /* 0x004fe40001000000 */
[----:B------:R-:W-:Y:S02]  /*0ea0*/  SEL R64, R5, 0xff800000, P2 ;  /* 0xff80000005407807 */ /* 0x000fe40001000000 */
[----:B------:R-:W-:Y:S02]  /*0eb0*/  CS2R R4, SRZ ;  /* 0x0000000000047805 */ /* 0x000fe4000001ff00 */
[----:B------:R-:W-:Y:S02]  /*0ec0*/  SEL R66, R6, 0xff800000, P2 ;  /* 0xff80000006427807 */ /* 0x000fe40001000000 */
[----:B------:R-:W-:Y:S02]  /*0ed0*/  SEL R68, R7, 0xff800000, P2 ;  /* 0xff80000007447807 */ /* 0x000fe40001000000 */
[----:B------:R-:W-:-:S06]  /*0ee0*/  CS2R R6, SRZ ;  /* 0x0000000000067805 */ /* 0x000fcc000001ff00 */
[----:B------:R-:W2:Y:S01]  /*0ef0*/  @P1 LDG.E.EL.128 R4, desc[UR6][R22.64] ;  /* 0x0000000616041981 */ /* 0x000ea2000c2e1d00 */
[----:B------:R-:W-:-:S04]  /*0f00*/  IMAD.IADD R21, R17, 0x1, R60 ;  /* 0x0000000111157824 */ /* 0x000fc800078e023c */
[----:B------:R-:W-:Y:S01]  /*0f10*/  IMAD.WIDE R20, R21, 0x4, R2 ;  /* 0x0000000415147825 */ /* 0x000fe200078e0202 */
[----:B------:R-:W-:Y:S02]  /*0f20*/  P2R R49, PR, RZ, 0x20 ;  /* 0x00000020ff317803 */ /* 0x000fe40000000000 */
[----:B--2---:R-:W-:Y:S02]  /*0f30*/  SEL R59, R5, 0xff800000, P1 ;  /* 0xff800000053b7807 */ /* 0x004fe40000800000 */
[----:B------:R-:W-:Y:S02]  /*0f40*/  SEL R55, R6, 0xff800000, P1 ;  /* 0xff80000006377807 */ /* 0x000fe40000800000 */
[----:B------:R-:W-:Y:S02]  /*0f50*/  SEL R61, R7, 0xff800000, P1 ;  /* 0xff800000073d7807 */ /* 0x000fe40000800000 */
[----:B------:R-:W-:Y:S02]  /*0f60*/  CS2R R6, SRZ ;  /* 0x0000000000067805 */ /* 0x000fe4000001ff00 */
[----:B------:R-:W-:-:S02]  /*0f70*/  SEL R57, R4, 0xff800000, P1 ;  /* 0xff80000004397807 */ /* 0x000fc40000800000 */
[----:B------:R-:W-:-:S06]  /*0f80*/  CS2R R4, SRZ ;  /* 0x0000000000047805 */ /* 0x000fcc000001ff00 */
[----:B------:R1:W2:Y:S01]  /*0f90*/  @P1 LDG.E.EL.128 R4, desc[UR6][R20.64] ;  /* 0x0000000614041981 */ /* 0x0002a2000c2e1d00 */
[----:B------:R-:W-:Y:S02]  /*0fa0*/  FSETP.GT.AND P5, PT, R59, R64, PT ;  /* 0x000000403b00720b */ /* 0x000fe40003fa4000 */
[----:B------:R-:W-:Y:S02]  /*0fb0*/  FSETP.GT.AND P4, PT, R55, R66, PT ;  /* 0x000000423700720b */ /* 0x000fe40003f84000 */
[----:B------:R-:W-:Y:S02]  /*0fc0*/  FSETP.NAN.AND P2, PT, R59, R59, PT ;  /* 0x0000003b3b00720b */ /* 0x000fe40003f48000 */
[----:B------:R-:W-:-:S07]  /*0fd0*/  P2R R23, PR, RZ, 0x10 ;  /* 0x00000010ff177803 */ /* 0x000fce0000000000 */
[----:B------:R-:W-:Y:S02]  /*0fe0*/  @!P5 SEL R59, R59, R64, P2 ;  /* 0x000000403b3bd207 */ /* 0x000fe40001000000 */
[----:B------:R-:W-:-:S04]  /*0ff0*/  FSETP.NAN.AND P2, PT, R55, R55, PT ;  /* 0x000000373700720b */ /* 0x000fc80003f48000 */
[----:B------:R-:W-:Y:S02]  /*1000*/  @!P4 SEL R55, R55, R66, P2 ;  /* 0x000000423737c207 */ /* 0x000fe40001000000 */
[C---:B------:R-:W-:Y:S02]  /*1010*/  FSETP.GT.AND P4, PT, R61.reuse, R68, PT ;  /* 0x000000443d00720b */ /* 0x040fe40003f84000 */
[----:B------:R-:W-:Y:S02]  /*1020*/  FSETP.NAN.AND P2, PT, R61, R61, PT ;  /* 0x0000003d3d00720b */ /* 0x000fe40003f48000 */
[----:B------:R-:W-:-:S09]  /*1030*/  P2R R51, PR, RZ, 0x10 ;  /* 0x00000010ff337803 */ /* 0x000fd20000000000 */
[----:B------:R-:W-:Y:S02]  /*1040*/  @!P4 SEL R61, R61, R68, P2 ;  /* 0x000000443d3dc207 */ /* 0x000fe40001000000 */
[C---:B------:R-:W-:Y:S02]  /*1050*/  FSETP.GT.AND P4, PT, R57.reuse, R62, PT ;  /* 0x0000003e3900720b */ /* 0x040fe40003f84000 */
[----:B------:R-:W-:Y:S01]  /*1060*/  FSETP.NAN.AND P2, PT, R57, R57, PT ;  /* 0x000000393900720b */ /* 0x000fe20003f48000 */
[----:B-1----:R-:W-:-:S04]  /*1070*/  IMAD.IADD R21, R17, 0x1, R58 ;  /* 0x0000000111157824 */ /* 0x002fc800078e023a */
[----:B------:R-:W-:-:S06]  /*1080*/  IMAD.WIDE R20, R21, 0x4, R2 ;  /* 0x0000000415147825 */ /* 0x000fcc00078e0202 */
[----:B------:R-:W-:Y:S02]  /*1090*/  @!P4 SEL R57, R57, R62, P2 ;  /* 0x0000003e3939c207 */ /* 0x000fe40001000000 */
[----:B--2---:R-:W-:Y:S02]  /*10a0*/  SEL R68, R7, 0xff800000, P1 ;  /* 0xff80000007447807 */ /* 0x004fe40000800000 */
[----:B------:R-:W-:Y:S02]  /*10b0*/  SEL R62, R4, 0xff800000, P1 ;  /* 0xff800000043e7807 */ /* 0x000fe40000800000 */
[----:B------:R-:W-:Y:S02]  /*10c0*/  SEL R64, R5, 0xff800000, P1 ;  /* 0xff80000005407807 */ /* 0x000fe40000800000 */
[----:B------:R-:W-:Y:S02]  /*10d0*/  CS2R R4, SRZ ;  /* 0x0000000000047805 */ /* 0x000fe4000001ff00 */
[----:B------:R-:W-:-:S02]  /*10e0*/  SEL R66, R6, 0xff800000, P1 ;  /* 0xff80000006427807 */ /* 0x000fc40000800000 */
[----:B------:R-:W-:-:S06]  /*10f0*/  CS2R R6, SRZ ;  /* 0x0000000000067805 */ /* 0x000fcc000001ff00 */
[----:B------:R1:W2:Y:S02]  /*1100*/  @P0 LDG.E.EL.128 R4, desc[UR6][R20.64] ;  /* 0x0000000614040981 */ /* 0x0002a4000c2e1d00 */
[----:B-1----:R-:W-:-:S04]  /*1110*/  IMAD.IADD R21, R17, 0x1, R14 ;  /* 0x0000000111157824 */ /* 0x002fc800078e020e */
[----:B------:R-:W-:Y:S01]  /*1120*/  IMAD.WIDE R20, R21, 0x4, R2 ;  /* 0x0000000415147825 */ /* 0x000fe200078e0202 */
[-C--:B------:R-:W-:Y:S02]  /*1130*/  FSETP.NAN.AND P1, PT, R68, R68.reuse, PT ;  /* 0x000000444400720b */ /* 0x080fe40003f28000 */
[----:B------:R-:W-:Y:S02]  /*1140*/  P2R R53, PR, RZ, 0x10 ;  /* 0x00000010ff357803 */ /* 0x000fe40000000000 */
[----:B------:R-:W-:-:S09]  /*1150*/  FSETP.GEU.AND P4, PT, R61, R68, PT ;  /* 0x000000443d00720b */ /* 0x000fd20003f8e000 */
[----:B------:R-:W-:Y:S02]  /*1160*/  @!P1 SEL R68, R68, R61, !P4 ;  /* 0x0000003d44449207 */ /* 0x000fe40006000000 */
[-C--:B------:R-:W-:Y:S02]  /*1170*/  FSETP.NAN.AND P1, PT, R66, R66.reuse, PT ;  /* 0x000000424200720b */ /* 0x080fe40003f28000 */
[----:B------:R-:W-:-:S11]  /*1180*/  FSETP.GEU.AND P2, PT, R55, R66, PT ;  /* 0x000000423700720b */ /* 0x000fd60003f4e000 */
[----:B------:R-:W-:Y:S02]  /*1190*/  @!P1 SEL R66, R66, R55, !P2 ;  /* 0x0000003742429207 */ /* 0x000fe40005000000 */
[-C--:B------:R-:W-:Y:S02]  /*11a0*/  FSETP.NAN.AND P1, PT, R62, R62.reuse, PT ;  /* 0x0000003e3e00720b */ /* 0x080fe40003f28000 */
[----:B------:R-:W-:Y:S02]  /*11b0*/  P2R R61, PR, RZ, 0x4 ;  /* 0x00000004ff3d7803 */ /* 0x000fe40000000000 */
[----:B------:R-:W-:-:S09]  /*11c0*/  FSETP.GEU.AND P2, PT, R57, R62, PT ;  /* 0x0000003e3900720b */ /* 0x000fd20003f4e000 */
[----:B------:R-:W-:Y:S02]  /*11d0*/  @!P1 SEL R62, R62, R57, !P2 ;  /* 0x000000393e3e9207 */ /* 0x000fe40005000000 */
[----:B------:R-:W-:Y:S02]  /*11e0*/  FSETP.NAN.AND P1, PT, R64, R64, PT ;  /* 0x000000404000720b */ /* 0x000fe40003f28000 */
[----:B--2---:R-:W-:Y:S02]  /*11f0*/  SEL R69, R4, 0xff800000, P0 ;  /* 0xff80000004457807 */ /* 0x004fe40000000000 */
[----:B------:R-:W-:Y:S02]  /*1200*/  SEL R67, R5, 0xff800000, P0 ;  /* 0xff80000005437807 */ /* 0x000fe40000000000 */
[----:B------:R-:W-:Y:S02]  /*1210*/  CS2R R4, SRZ ;  /* 0x0000000000047805 */ /* 0x000fe4000001ff00 */
[----:B------:R-:W-:-:S02]  /*1220*/  SEL R71, R6, 0xff800000, P0 ;  /* 0xff80000006477807 */ /* 0x000fc40000000000 */
[----:B------:R-:W-:Y:S02]  /*1230*/  SEL R65, R7, 0xff800000, P0 ;  /* 0xff80000007417807 */ /* 0x000fe40000000000 */
[----:B------:R-:W-:-:S06]  /*1240*/  CS2R R6, SRZ ;  /* 0x0000000000067805 */ /* 0x000fcc000001ff00 */
[----:B------:R1:W2:Y:S01]  /*1250*/  @P3 LDG.E.EL.128 R4, desc[UR6][R20.64] ;  /* 0x0000000614043981 */ /* 0x0002a2000c2e1d00 */
[----:B------:R-:W-:Y:S02]  /*1260*/  P2R R55, PR, RZ, 0x4 ;  /* 0x00000004ff377803 */ /* 0x000fe40000000000 */
[----:B------:R-:W-:-:S04]  /*1270*/  FSETP.GEU.AND P2, PT, R59, R64, PT ;  /* 0x000000403b00720b */ /* 0x000fc80003f4e000 */
[----:B------:R-:W-:Y:S02]  /*1280*/  @!P1 SEL R64, R64, R59, !P2 ;  /* 0x0000003b40409207 */ /* 0x000fe40005000000 */
        /* <DEDUP_REMOVED lines=14> */
[----:B------:R-:W-:Y:S01]  /*1370*/  FSETP.GEU.AND P2, PT, R68, R65, PT ;  /* 0x000000414400720b */ /* 0x000fe20003f4e000 */
[----:B-1----:R-:W-:-:S04]  /*1380*/  IMAD.IADD R21, R17, 0x1, R56 ;  /* 0x0000000111157824 */ /* 0x002fc800078e0238 */
[----:B------:R-:W-:-:S04]  /*1390*/  IMAD.WIDE R20, R21, 0x4, R2 ;  /* 0x0000000415147825 */ /* 0x000fc800078e0202 */
[----:B------:R-:W-:Y:S02]  /*13a0*/  @!P1 SEL R65, R65, R68, !P2 ;  /* 0x0000004441419207 */ /* 0x000fe40005000000 */
[----:B--2---:R-:W-:Y:S02]  /*13b0*/  SEL R76, R7, 0xff800000, P3 ;  /* 0xff800000074c7807 */ /* 0x004fe40001800000 */
[----:B------:R-:W-:Y:S02]  /*13c0*/  SEL R74, R6, 0xff800000, P3 ;  /* 0xff800000064a7807 */ /* 0x000fe40001800000 */
[----:B------:R-:W-:Y:S02]  /*13d0*/  CS2R R6, SRZ ;  /* 0x0000000000067805 */ /* 0x000fe4000001ff00 */
[----:B------:R-:W-:Y:S02]  /*13e0*/  SEL R72, R5, 0xff800000, P3 ;  /* 0xff80000005487807 */ /* 0x000fe40001800000 */
        /* <DEDUP_REMOVED lines=15> */
[----:B------:R-:W-:Y:S02]  /*14e0*/  FSETP.GEU.AND P2, PT, R67, R72, PT ;  /* 0x000000484300720b */ /* 0x000fe40003f4e000 */
[----:B--2---:R-:W-:Y:S02]  /*14f0*/  SEL R79, R4, 0xff800000, P3 ;  /* 0xff800000044f7807 */ /* 0x004fe40001800000 */
[----:B------:R-:W-:-:S02]  /*1500*/  SEL R81, R5, 0xff800000, P3 ;  /* 0xff80000005517807 */ /* 0x000fc40001800000 */
[----:B------:R-:W-:Y:S02]  /*1510*/  CS2R R4, SRZ ;  /* 0x0000000000047805 */ /* 0x000fe4000001ff00 */
[----:B------:R-:W-:Y:S02]  /*1520*/  SEL R77, R6, 0xff800000, P3 ;  /* 0xff800000064d7807 */ /* 0x000fe40001800000 */
[----:B------:R-:W-:Y:S02]  /*1530*/  SEL R75, R7, 0xff800000, P3 ;  /* 0xff800000074b7807 */ /* 0x000fe40001800000 */
[----:B------:R-:W-:-:S06]  /*1540*/  CS2R R6, SRZ ;  /* 0x0000000000067805 */ /* 0x000fcc000001ff00 */
[----:B------:R1:W2:Y:S01]  /*1550*/  @P0 LDG.E.EL.128 R4, desc[UR6][R20.64] ;  /* 0x0000000614040981 */ /* 0x0002a2000c2e1d00 */
        /* <DEDUP_REMOVED lines=21> */
[----:B------:R-:W-:Y:S02]  /*16b0*/  SEL R56, R5, 0xff800000, P0 ;  /* 0xff80000005387807 */ /* 0x000fe40000000000 */
[----:B------:R-:W-:Y:S02]  /*16c0*/  CS2R R4, SRZ ;  /* 0x0000000000047805 */ /* 0x000fe4000001ff00 */
[----:B------:R-:W-:-:S02]  /*16d0*/  SEL R68, R6, 0xff800000, P0 ;  /* 0xff80000006447807 */ /* 0x000fc40000000000 */
[----:B------:R-:W-:-:S06]  /*16e0*/  CS2R R6, SRZ ;  /* 0x0000000000067805 */ /* 0x000fcc000001ff00 */
[----:B------:R1:W2:Y:S01]  /*16f0*/  @P3 LDG.E.EL.128 R4, desc[UR6][R20.64] ;  /* 0x0000000614043981 */ /* 0x0002a2000c2e1d00 */
[-C--:B------:R-:W-:Y:S02]  /*1700*/  FSETP.NAN.AND P1, PT, R75, R75.reuse, PT ;  /* 0x0000004b4b00720b */ /* 0x080fe40003f28000 */
[----:B------:R-:W-:Y:S02]  /*1710*/  P2R R71, PR, RZ, 0x4 ;  /* 0x00000004ff477803 */ /* 0x000fe40000000000 */
[----:B------:R-:W-:Y:S02]  /*1720*/  FSETP.NAN.AND P0, PT, R74, R74, PT ;  /* 0x0000004a4a00720b */ /* 0x000fe40003f08000 */
[----:B------:R-:W-:-:S04]  /*1730*/  FSETP.GEU.AND P2, PT, R76, R75, PT ;  /* 0x0000004b4c00720b */ /* 0x000fc80003f4e000 */
[----:B------:R-:W-:-:S03]  /*1740*/  P2R R72, PR, RZ, 0x4 ;  /* 0x00000004ff487803 */ /* 0x000fc60000000000 */
[----:B------:R-:W-:-:S04]  /*1750*/  @!P1 SEL R75, R75, R76, !P2 ;  /* 0x0000004c4b4b9207 */ /* 0x000fc80005000000 */
[----:B------:R-:W-:-:S04]  /*1760*/  FSETP.GEU.AND P2, PT, R75, R74, PT ;  /* 0x0000004a4b00720b */ /* 0x000fc80003f4e000 */
        /* <DEDUP_REMOVED lines=12> */
[----:B------:R-:W-:Y:S02]  /*1830*/  P2R R73, PR, RZ, 0x4 ;  /* 0x00000004ff497803 */ /* 0x000fe40000000000 */
[----:B------:R-:W-:Y:S02]  /*1840*/  P2R R76, PR, RZ, 0x2 ;  /* 0x00000002ff4c7803 */ /* 0x000fe40000000000 */
[----:B------:R-:W-:Y:S01]  /*1850*/  P2R R60, PR, RZ, 0x10 ;  /* 0x00000010ff3c7803 */ /* 0x000fe20000000000 */
        /* <DEDUP_REMOVED lines=9> */
[----:B------:R-:W-:-:S11]  /*18f0*/  FSETP.GEU.AND P1, PT, R56, R54, PT ;  /* 0x000000363800720b */ /* 0x000fd60003f2e000 */
[----:B------:R-:W-:Y:S02]  /*1900*/  @!P0 SEL R54, R54, R56, !P1 ;  /* 0x0000003836368207 */ /* 0x000fe40004800000 */
[----:B------:R-:W-:-:S04]  /*1910*/  SEL R56, R6, 0xff800000, P3 ;  /* 0xff80000006387807 */ /* 0x000fc80001800000 */
[-C--:B------:R-:W-:Y:S02]  /*1920*/  FSETP.NAN.AND P4, PT, R56, R56.reuse, PT ;  /* 0x000000383800720b */ /* 0x080fe40003f88000 */
[----:B------:R-:W-:Y:S02]  /*1930*/  FSETP.GEU.AND P0, PT, R68, R56, PT ;  /* 0x000000384400720b */ /* 0x000fe40003f0e000 */
[----:B------:R-:W-:-:S09]  /*1940*/  CS2R R4, SRZ ;  /* 0x0000000000047805 */ /* 0x000fd2000001ff00 */
        /* <DEDUP_REMOVED lines=8> */
[----:B------:R-:W-:Y:S01]  /*19d0*/  P2R R81, PR, RZ, 0x1 ;  /* 0x00000001ff517803 */ /* 0x000fe20000000000 */
[----:B------:R-:W-:-:S04]  /*19e0*/  IMAD.IADD R17, R17, 0x1, R78 ;  /* 0x0000000111117824 */ /* 0x000fc800078e024e */
[----:B------:R-:W-:Y:S01]  /*19f0*/  IMAD.WIDE R2, R17, 0x4, R2 ;  /* 0x0000000411027825 */ /* 0x000fe200078e0202 */
[----:B--2---:R-:W-:-:S04]  /*1a00*/  SEL R14, R4, 0xff800000, P3 ;  /* 0xff800000040e7807 */ /* 0x004fc80001800000 */
[-C--:B------:R-:W-:Y:S02]  /*1a10*/  FSETP.NAN.AND P4, PT, R14, R14.reuse, PT ;  /* 0x0000000e0e00720b */ /* 0x080fe40003f88000 */
[----:B------:R-:W-:Y:S02]  /*1a20*/  FSETP.GEU.AND P0, PT, R15, R14, PT ;  /* 0x0000000e0f00720b */ /* 0x000fe40003f0e000 */
[----:B------:R-:W-:-:S09]  /*1a30*/  SEL R74, R5, 0xff800000, P3 ;  /* 0xff800000054a7807 */ /* 0x000fd20001800000 */
[----:B------:R-:W-:Y:S02]  /*1a40*/  @!P4 SEL R14, R14, R15, !P0 ;  /* 0x0000000f0e0ec207 */ /* 0x000fe40004000000 */
        /* <DEDUP_REMOVED lines=15> */
[----:B------:R-:W-:-:S04]  /*1b40*/  FSETP.GEU.AND P0, PT, R18, R15, PT ;  /* 0x0000000f1200720b */ /* 0x000fc80003f0e000 */
[----:B------:R-:W-:-:S05]  /*1b50*/  P2R R16, PR, RZ, 0x1 ;  /* 0x00000001ff107803 */ /* 0x000fca0000000000 */
[----:B------:R-:W-:Y:S02]  /*1b60*/  @!P4 SEL R15, R15, R18, !P0 ;  /* 0x000000120f0fc207 */ /* 0x000fe40004000000 */
[----:B------:R-:W-:-:S04]  /*1b70*/  ISETP.NE.AND P0, PT, R34, RZ, PT ;  /* 0x000000ff2200720c */ /* 0x000fc80003f05270 */
[----:B------:R-:W-:Y:S02]  /*1b80*/  P2R R18, PR, RZ, 0x1 ;  /* 0x00000001ff127803 */ /* 0x000fe40000000000 */
        /* <DEDUP_REMOVED lines=22> */
[----:B------:R-:W-:Y:S02]  /*1cf0*/  ISETP.NE.AND P0, PT, R33, RZ, PT ;  /* 0x000000ff2100720c */ /* 0x000fe40003f05270 */
[----:B------:R-:W-:Y:S02]  /*1d00*/  P2R R82, PR, RZ, 0x20 ;  /* 0x00000020ff527803 */ /* 0x000fe40000000000 */
[----:B------:R-:W-:Y:S02]  /*1d10*/  P2R R33, PR, RZ, 0x1 ;  /* 0x00000001ff217803 */ /* 0x000fe40000000000 */
[----:B------:R-:W-:-:S04]  /*1d20*/  ISETP.NE.AND P0, PT, R30, RZ, PT ;  /* 0x000000ff1e00720c */ /* 0x000fc80003f05270 */
[----:B------:R-:W-:Y:S02]  /*1d30*/  P2R R30, PR, RZ, 0x1 ;  /* 0x00000001ff1e7803 */ /* 0x000fe40000000000 */
[----:B------:R-:W-:-:S04]  /*1d40*/  ISETP.NE.AND P0, PT, R31, RZ, PT ;  /* 0x000000ff1f00720c */ /* 0x000fc80003f05270 */
[----:B------:R-:W-:Y:S02]  /*1d50*/  P2R R31, PR, RZ, 0x1 ;  /* 0x00000001ff1f7803 */ /* 0x000fe40000000000 */
[----:B------:R-:W-:Y:S02]  /*1d60*/  P2R R80, PR, RZ, 0x2 ;  /* 0x00000002ff507803 */ /* 0x000fe40000000000 */
[----:B------:R-:W-:Y:S02]  /*1d70*/  ISETP.NE.AND P1, PT, R29, RZ, PT ;  /* 0x000000ff1d00720c */ /* 0x000fe40003f25270 */
[----:B------:R-:W-:Y:S02]  /*1d80*/  P2R R79, PR, RZ, 0x4 ;  /* 0x00000004ff4f7803 */ /* 0x000fe40000000000 */
[----:B------:R-:W-:Y:S02]  /*1d90*/  ISETP.NE.AND P2, PT, R63, RZ, PT ;  /* 0x000000ff3f00720c */ /* 0x000fe40003f45270 */
[----:B--2---:R-:W-:-:S02]  /*1da0*/  SEL R17, R4, 0xff800000, P3 ;  /* 0xff80000004117807 */ /* 0x004fc40001800000 */
[----:B------:R-:W-:Y:S02]  /*1db0*/  SEL R5, R5, 0xff800000, P3 ;  /* 0xff80000005057807 */ /* 0x000fe40001800000 */
[----:B------:R-:W-:Y:S02]  /*1dc0*/  FSETP.NAN.AND P4, PT, R17, R17, PT ;  /* 0x000000111100720b */ /* 0x000fe40003f88000 */
[----:B------:R-:W-:Y:S02]  /*1dd0*/  FSETP.NAN.AND P5, PT, R5, R5, PT ;  /* 0x000000050500720b */ /* 0x000fe40003fa8000 */
[----:B------:R-:W-:Y:S02]  /*1de0*/  SEL R21, R6, 0xff800000, P3 ;  /* 0xff80000006157807 */ /* 0x000fe40001800000 */
[----:B------:R-:W-:Y:S02]  /*1df0*/  SEL R7, R7, 0xff800000, P3 ;  /* 0xff80000007077807 */ /* 0x000fe40001800000 */
[----:B------:R-:W-:-:S02]  /*1e00*/  FSETP.GEU.AND P3, PT, R52, R17, PT ;  /* 0x000000113400720b */ /* 0x000fc40003f6e000 */
[----:B------:R-:W-:-:S03]  /*1e10*/  FSETP.NAN.AND P6, PT, R21, R21, PT ;  /* 0x000000151500720b */ /* 0x000fc60003fc8000 */
[----:B------:R-:W-:Y:S02]  /*1e20*/  @!P4 SEL R17, R17, R52, !P3 ;  /* 0x000000341111c207 */ /* 0x000fe40005800000 */
[----:B------:R-:W-:Y:S02]  /*1e30*/  FSETP.GEU.AND P4, PT, R54, R5, PT ;  /* 0x000000053600720b */ /* 0x000fe40003f8e000 */
[----:B------:R-:W-:Y:S02]  /*1e40*/  FSETP.NAN.AND P0, PT, R7, R7, PT ;  /* 0x000000070700720b */ /* 0x000fe40003f08000 */
[----:B------:R-:W-:Y:S02]  /*1e50*/  @!P5 SEL R5, R5, R54, !P4 ;  /* 0x000000360505d207 */ /* 0x000fe40006000000 */
[----:B------:R-:W-:-:S04]  /*1e60*/  FSETP.GEU.AND P5, PT, R56, R21, PT ;  /* 0x000000153800720b */ /* 0x000fc80003fae000 */
[----:B------:R-:W-:Y:S02]  /*1e70*/  @!P6 SEL R21, R21, R56, !P5 ;  /* 0x000000381515e207 */ /* 0x000fe40006800000 */
[----:B------:R-:W-:-:S04]  /*1e80*/  FSETP.GEU.AND P6, PT, R68, R7, PT ;  /* 0x000000074400720b */ /* 0x000fc80003fce000 */
[----:B------:R-:W-:Y:S02]  /*1e90*/  @!P0 SEL R7, R7, R68, !P6 ;  /* 0x0000004407078207 */ /* 0x000fe40007000000 */
[----:B------:R-:W-:-:S04]  /*1ea0*/  ISETP.NE.AND P0, PT, R31, RZ, PT ;  /* 0x000000ff1f00720c */ /* 0x000fc80003f05270 */
[----:B------:R-:W-:Y:S02]  /*1eb0*/  SEL R2, RZ, 0x1, !P0 ;  /* 0x00000001ff027807 */ /* 0x000fe40004000000 */
        /* <DEDUP_REMOVED lines=14> */
[----:B------:R-:W-:Y:S02]  /*1fa0*/  ISETP.NE.AND P0, PT, R37, RZ, PT ;  /* 0x000000ff2500720c */ /* 0x000fe40003f05270 */
[----:B------:R-:W-:Y:S02]  /*1fb0*/  P2R R28, PR, RZ, 0x8 ;  /* 0x00000008ff1c7803 */ /* 0x000fe40000000000 */
[----:B------:R-:W-:Y:S02]  /*1fc0*/  SEL R3, R2, 0x2, P0 ;  /* 0x0000000202037807 */ /* 0x000fe40000000000 */
[----:B------:R-:W-:Y:S02]  /*1fd0*/  ISETP.NE.AND P0, PT, R36, RZ, PT ;  /* 0x000000ff2400720c */ /* 0x000fe40003f05270 */
[----:B------:R-:W-:-:S02]  /*1fe0*/  ISETP.NE.AND P3, PT, R24, RZ, PT ;  /* 0x000000ff1800720c */ /* 0x000fc40003f65270 */
[----:B------:R-:W-:Y:S02]  /*1ff0*/  P2R R24, PR, RZ, 0x10 ;  /* 0x00000010ff187803 */ /* 0x000fe40000000000 */
[----:B------:R-:W-:Y:S02]  /*2000*/  ISETP.NE.AND P4, PT, R19, RZ, PT ;  /* 0x000000ff1300720c */ /* 0x000fe40003f85270 */
[----:B------:R-:W-:Y:S02]  /*2010*/  SEL R19, R4, 0x2, P0 ;  /* 0x0000000204137807 */ /* 0x000fe40000000000 */
[----:B------:R-:W-:Y:S02]  /*2020*/  ISETP.NE.AND P0, PT, R32, RZ, PT ;  /* 0x000000ff2000720c */ /* 0x000fe40003f05270 */
[----:B------:R-:W-:Y:S02]  /*2030*/  P2R R31, PR, RZ, 0x40 ;  /* 0x00000040ff1f7803 */ /* 0x000fe40000000000 */
[----:B------:R-:W-:-:S02]  /*2040*/  SEL R23, R6, 0x2, P0 ;  /* 0x0000000206177807 */ /* 0x000fc40000000000 */
[----:B------:R-:W-:Y:S02]  /*2050*/  ISETP.NE.AND P0, PT, R38, RZ, PT ;  /* 0x000000ff2600720c */ /* 0x000fe40003f05270 */
[----:B------:R-:W-:Y:S02]  /*2060*/  ISETP.NE.AND P6, PT, R57, RZ, PT ;  /* 0x000000ff3900720c */ /* 0x000fe40003fc5270 */
[----:B------:R-:W-:Y:S02]  /*2070*/  SEL R4, R22, 0x2, P0 ;  /* 0x0000000216047807 */ /* 0x000fe40000000000 */
[----:B------:R-:W-:Y:S02]  /*2080*/  ISETP.NE.AND P0, PT, R60, RZ, PT ;  /* 0x000000ff3c00720c */ /* 0x000fe40003f05270 */
[----:B------:R-:W-:Y:S02]  /*2090*/  SEL R22, R51, 0x2, P6 ;  /* 0x0000000233167807 */ /* 0x000fe40003000000 */
[----:B------:R-:W-:-:S02]  /*20a0*/  ISETP.NE.AND P6, PT, R75, RZ, PT ;  /* 0x000000ff4b00720c */ /* 0x000fc40003fc5270 */
[----:B------:R-:W-:Y:S02]  /*20b0*/  SEL R2, R30, 0x2, P0 ;  /* 0x000000021e027807 */ /* 0x000fe40000000000 */
[----:B------:R-:W-:Y:S02]  /*20c0*/  P2R R30, PR, RZ, 0x40 ;  /* 0x00000040ff1e7803 */ /* 0x000fe40000000000 */
[----:B------:R-:W-:Y:S02]  /*20d0*/  ISETP.NE.AND P6, PT, R73, RZ, PT ;  /* 0x000000ff4900720c */ /* 0x000fe40003fc5270 */
[----:B------:R-:W-:Y:S02]  /*20e0*/  ISETP.NE.AND P0, PT, R34, RZ, PT ;  /* 0x000000ff2200720c */ /* 0x000fe40003f05270 */
[----:B------:R-:W-:Y:S02]  /*20f0*/  P2R R32, PR, RZ, 0x40 ;  /* 0x00000040ff207803 */ /* 0x000fe40000000000 */
[----:B------:R-:W-:-:S02]  /*2100*/  ISETP.NE.AND P6, PT, R46, RZ, PT ;  /* 0x000000ff2e00720c */ /* 0x000fc40003fc5270 */
[----:B------:R-:W-:Y:S02]  /*2110*/  SEL R6, R33, 0x2, P0 ;  /* 0x0000000221067807 */ /* 0x000fe40000000000 */
        /* <DEDUP_REMOVED lines=17> */
[----:B------:R-:W-:Y:S02]  /*2230*/  ISETP.NE.AND P5, PT, R55, RZ, PT ;  /* 0x000000ff3700720c */ /* 0x000fe40003fa5270 */
[----:B------:R-:W-:Y:S02]  /*2240*/  P2R R55, PR, RZ, 0x40 ;  /* 0x00000040ff377803 */ /* 0x000fe40000000000 */
[----:B------:R-:W-:-:S04]  /*2250*/  ISETP.NE.AND P6, PT, R41, RZ, PT ;  /* 0x000000ff2900720c */ /* 0x000fc80003fc5270 */
[----:B------:R-:W-:Y:S02]  /*2260*/  P2R R54, PR, RZ, 0x40 ;  /* 0x00000040ff367803 */ /* 0x000fe40000000000 */
[----:B------:R-:W-:Y:S02]  /*2270*/  ISETP.NE.AND P6, PT, R40, RZ, PT ;  /* 0x000000ff2800720c */ /* 0x000fe40003fc5270 */
[----:B------:R-:W-:Y:S02]  /*2280*/  SEL R52, R52, 0x2, P5 ;  /* 0x0000000234347807 */ /* 0x000fe40002800000 */
[----:B------:R-:W-:Y:S02]  /*2290*/  P2R R53, PR, RZ, 0x40 ;  /* 0x00000040ff357803 */ /* 0x000fe40000000000 */
[----:B------:R-:W-:Y:S02]  /*22a0*/  ISETP.NE.AND P0, PT, R18, RZ, PT ;  /* 0x000000ff1200720c */ /* 0x000fe40003f05270 */
[----:B------:R-:W-:-:S02]  /*22b0*/  ISETP.NE.AND P6, PT, R39, RZ, PT ;  /* 0x000000ff2700720c */ /* 0x000fc40003fc5270 */
[----:B------:R-:W-:Y:S02]  /*22c0*/  SEL R18, R23, 0x3, P3 ;  /* 0x0000000317127807 */ /* 0x000fe40001800000 */
[----:B------:R-:W-:Y:S02]  /*22d0*/  SEL R23, R3, 0x3, P1 ;  /* 0x0000000303177807 */ /* 0x000fe40000800000 */
        /* <DEDUP_REMOVED lines=23> */
[----:B------:R-:W-:Y:S02]  /*2450*/  SEL R22, R22, 0x3, P6 ;  /* 0x0000000316167807 */ /* 0x000fe40003000000 */
[----:B------:R-:W-:-:S04]  /*2460*/  ISETP.NE.AND P6, PT, R25, RZ, PT ;  /* 0x000000ff1900720c */ /* 0x000fc80003fc5270 */
[----:B------:R-:W-:Y:S02]  /*2470*/  SEL R6, R6, 0x3, P6 ;  /* 0x0000000306067807 */ /* 0x000fe40003000000 */
[----:B------:R-:W-:-:S04]  /*2480*/  ISETP.NE.AND P6, PT, R26, RZ, PT ;  /* 0x000000ff1a00720c */ /* 0x000fc80003fc5270 */
[----:B------:R-:W-:Y:S02]  /*2490*/  SEL R2, R2, 0x3, P6 ;  /* 0x0000000302027807 */ /* 0x000fe40003000000 */
[----:B------:R-:W-:Y:S02]  /*24a0*/  ISETP.NE.AND P6, PT, R27, RZ, PT ;  /* 0x000000ff1b00720c */ /* 0x000fe40003fc5270 */
[----:B------:R-:W-:Y:S02]  /*24b0*/  SEL R19, R19, 0x3, P0 ;  /* 0x0000000313137807 */ /* 0x000fe40000000000 */
        /* <DEDUP_REMOVED lines=38> */
[----:B------:R-:W-:Y:S02]  /*2720*/  ISETP.NE.AND P6, PT, R33, RZ, PT ;  /* 0x000000ff2100720c */ /* 0x000fe40003fc5270 */
[----:B------:R-:W-:Y:S02]  /*2730*/  ISETP.NE.AND P4, PT, R76, RZ, PT ;  /* 0x000000ff4c00720c */ /* 0x000fe40003f85270 */
[----:B------:R-:W-:Y:S02]  /*2740*/  SEL R4, R4, 0x6, P6 ;  /* 0x0000000604047807 */ /* 0x000fe40003000000 */
[----:B------:R-:W-:Y:S02]  /*2750*/  ISETP.NE.AND P6, PT, R32, RZ, PT ;  /* 0x000000ff2000720c */ /* 0x000fe40003fc5270 */
[----:B------:R-:W-:-:S02]  /*2760*/  ISETP.NE.AND P0, PT, R48, RZ, PT ;  /* 0x000000ff3000720c */ /* 0x000fc40003f05270 */
[----:B------:R-:W-:Y:S02]  /*2770*/  ISETP.NE.AND P1, PT, R50, RZ, PT ;  /* 0x000000ff3200720c */ /* 0x000fe40003f25270 */
[----:B------:R-:W-:Y:S02]  /*2780*/  ISETP.NE.AND P5, PT, R77, RZ, PT ;  /* 0x000000ff4d00720c */ /* 0x000fe40003fa5270 */
[----:B------:R-:W-:Y:S02]  /*2790*/  ISETP.NE.AND P2, PT, R49, RZ, PT ;  /* 0x000000ff3100720c */ /* 0x000fe40003f45270 */
[----:B------:R-:W-:Y:S02]  /*27a0*/  SEL R25, R2, 0x6, P6 ;  /* 0x0000000602197807 */ /* 0x000fe40003000000 */
[----:B------:R-:W-:Y:S02]  /*27b0*/  SEL R2, R3, 0x6, P4 ;  /* 0x0000000603027807 */ /* 0x000fe40002000000 */
[----:B------:R-:W-:-:S02]  /*27c0*/  ISETP.NE.AND P4, PT, R24, RZ, PT ;  /* 0x000000ff1800720c */ /* 0x000fc40003f85270 */
[----:B------:R-:W-:Y:S02]  /*27d0*/  SEL R24, R18, 0x7, P0 ;  /* 0x0000000712187807 */ /* 0x000fe40000000000 */
[----:B------:R-:W-:Y:S02]  /*27e0*/  SEL R19, R19, 0x7, P1 ;  /* 0x0000000713137807 */ /* 0x000fe40000800000 */
[----:B------:R-:W-:Y:S02]  /*27f0*/  SEL R26, R22, 0x6, P5 ;  /* 0x00000006161a7807 */ /* 0x000fe40002800000 */
[----:B------:R-:W-:Y:S02]  /*2800*/  ISETP.NE.AND P1, PT, R80, RZ, PT ;  /* 0x000000ff5000720c */ /* 0x000fe40003f25270 */
[----:B------:R-:W-:Y:S02]  /*2810*/  SEL R18, R23, 0x7, P2 ;  /* 0x0000000717127807 */ /* 0x000fe40001000000 */
[----:B------:R-:W-:-:S02]  /*2820*/  ISETP.NE.AND P3, PT, R47, RZ, PT ;  /* 0x000000ff2f00720c */ /* 0x000fc40003f65270 */
[----:B------:R-:W-:Y:S02]  /*2830*/  ISETP.NE.AND P2, PT, R79, RZ, PT ;  /* 0x000000ff4f00720c */ /* 0x000fe40003f45270 */
[----:B------:R-:W-:Y:S02]  /*2840*/  ISETP.NE.AND P6, PT, R30, RZ, PT ;  /* 0x000000ff1e00720c */ /* 0x000fe40003fc5270 */
[----:B------:R-:W-:Y:S02]  /*2850*/  SEL R3, R26, 0x7, P1 ;  /* 0x000000071a037807 */ /* 0x000fe40000800000 */
[----:B------:R-:W-:Y:S02]  /*2860*/  SEL R22, R4, 0x7, P3 ;  /* 0x0000000704167807 */ /* 0x000fe40001800000 */
[----:B------:R-:W-:Y:S02]  /*2870*/  SEL R2, R2, 0x7, P2 ;  /* 0x0000000702027807 */ /* 0x000fe40001000000 */
[----:B------:R-:W-:-:S02]  /*2880*/  ISETP.NE.AND P1, PT, R20, RZ, PT ;  /* 0x000000ff1400720c */ /* 0x000fc40003f25270 */
[----:B------:R-:W-:Y:S02]  /*2890*/  ISETP.NE.AND P2, PT, R84, RZ, PT ;  /* 0x000000ff5400720c */ /* 0x000fe40003f45270 */
[----:B------:R-:W-:Y:S02]  /*28a0*/  SEL R6, R6, 0x6, P6 ;  /* 0x0000000606067807 */ /* 0x000fe40003000000 */
[----:B------:R-:W-:Y:S02]  /*28b0*/  ISETP.NE.AND P6, PT, R31, RZ, PT ;  /* 0x000000ff1f00720c */ /* 0x000fe40003fc5270 */
[----:B------:R-:W-:Y:S02]  /*28c0*/  SEL R31, R22, 0x8, P1 ;  /* 0x00000008161f7807 */ /* 0x000fe40000800000 */
[----:B------:R-:W-:Y:S02]  /*28d0*/  SEL R22, R24, 0x8, P2 ;  /* 0x0000000818167807 */ /* 0x000fe40001000000 */
[----:B------:R-:W-:-:S02]  /*28e0*/  ISETP.NE.AND P2, PT, R16, RZ, PT ;  /* 0x000000ff1000720c */ /* 0x000fc40003f45270 */
[----:B------:R-:W1:Y:S01]  /*28f0*/  S2R R16, SR_TID.X ;  /* 0x0000000000107919 */ /* 0x000e620000002100 */
[----:B------:R-:W-:Y:S01]  /*2900*/  IMAD.SHL.U32 R23, R0, 0x4, RZ ;  /* 0x0000000400177824 */ /* 0x000fe200078e00ff */
[----:B------:R-:W2:Y:S01]  /*2910*/  S2UR UR5, SR_CgaCtaId ;  /* 0x00000000000579c3 */ /* 0x000ea20000008800 */
[----:B------:R-:W-:-:S03]  /*2920*/  ISETP.NE.AND P0, PT, R81, RZ, PT ;  /* 0x000000ff5100720c */ /* 0x000fc60003f05270 */
[----:B------:R-:W-:Y:S02]  /*2930*/  LOP3.LUT R20, R12, 0x1c, R23, 0xf8, !PT ;  /* 0x0000001c0c147812 */ /* 0x000fe400078ef817 */
[----:B------:R-:W-:Y:S02]  /*2940*/  SHF.R.U32.HI R23, RZ, 0x3, R0 ;  /* 0x00000003ff177819 */ /* 0x000fe40000011600 */
[----:B------:R-:W-:Y:S02]  /*2950*/  SEL R4, R6, 0x7, P0 ;  /* 0x0000000706047807 */ /* 0x000fe40000000000 */
[----:B------:R-:W-:Y:S02]  /*2960*/  ISETP.NE.AND P0, PT, R82, RZ, PT ;  /* 0x000000ff5200720c */ /* 0x000fe40003f05270 */
[----:B------:R-:W-:Y:S02]  /*2970*/  SGXT.U32 R23, R23, 0x4 ;  /* 0x000000041717781a */ /* 0x000fe40000000000 */
[----:B------:R-:W-:-:S02]  /*2980*/  SEL R6, R25, 0x7, P0 ;  /* 0x0000000719067807 */ /* 0x000fc40000000000 */
[----:B------:R-:W-:Y:S01]  /*2990*/  LOP3.LUT R23, R10, R23, RZ, 0xfc, !PT ;  /* 0x000000170a177212 */ /* 0x000fe200078efcff */
[----:B-1----:R-:W-:Y:S01]  /*29a0*/  IMAD.SHL.U32 R0, R16, 0x100, RZ ;  /* 0x0000010010007824 */ /* 0x002fe200078e00ff */
[----:B------:R-:W-:-:S04]  /*29b0*/  SHF.R.U32.HI R27, RZ, 0x2, R16 ;  /* 0x00000002ff1b7819 */ /* 0x000fc80000011610 */
[----:B------:R-:W-:Y:S01]  /*29c0*/  LOP3.LUT R0, R0, 0x300, RZ, 0xc0, !PT ;  /* 0x0000030000007812 */ /* 0x000fe200078ec0ff */
[----:B------:R-:W-:Y:S01]  /*29d0*/  IMAD.SHL.U32 R12, R16, 0x4, RZ ;  /* 0x00000004100c7824 */ /* 0x000fe200078e00ff */
[----:B------:R-:W-:Y:S02]  /*29e0*/  SGXT.U32 R27, R27, 0x5 ;  /* 0x000000051b1b781a */ /* 0x000fe40000000000 */
[----:B------:R-:W-:Y:S02]  /*29f0*/  SHF.R.U32.HI R25, RZ, 0x3, R0 ;  /* 0x00000003ff197819 */ /* 0x000fe40000011600 */
[----:B------:R-:W-:Y:S02]  /*2a00*/  ISETP.NE.AND P5, PT, R29, RZ, PT ;  /* 0x000000ff1d00720c */ /* 0x000fe40003fa5270 */
[----:B------:R-:W-:Y:S02]  /*2a10*/  LOP3.LUT R25, R25, R0, R27, 0xfe, !PT ;  /* 0x0000000019197212 */ /* 0x000fe400078efe1b */
[----:B------:R-:W-:-:S02]  /*2a20*/  LOP3.LUT R10, R0, R27, RZ, 0xfc, !PT ;  /* 0x0000001b000a7212 */ /* 0x000fc400078efcff */
[C---:B------:R-:W-:Y:S02]  /*2a30*/  LOP3.LUT R27, R0.reuse, 0x20, RZ, 0xfc, !PT ;  /* 0x00000020001b7812 */ /* 0x040fe400078efcff */
[C---:B------:R-:W-:Y:S02]  /*2a40*/  LOP3.LUT R29, R0.reuse, 0x40, RZ, 0xfc, !PT ;  /* 0x00000040001d7812 */ /* 0x040fe400078efcff */
[C---:B------:R-:W-:Y:S02]  /*2a50*/  LOP3.LUT R33, R0.reuse, 0x60, RZ, 0xfc, !PT ;  /* 0x0000006000217812 */ /* 0x040fe400078efcff */
[C---:B------:R-:W-:Y:S02]  /*2a60*/  LOP3.LUT R35, R0.reuse, 0x80, RZ, 0xfc, !PT ;  /* 0x0000008000237812 */ /* 0x040fe400078efcff */
[C---:B------:R-:W-:Y:S02]  /*2a70*/  LOP3.LUT R37, R0.reuse, 0xa0, RZ, 0xfc, !PT ;  /* 0x000000a000257812 */ /* 0x040fe400078efcff */
[----:B------:R-:W-:-:S02]  /*2a80*/  LOP3.LUT R39, R0, 0xc0, RZ, 0xfc, !PT ;  /* 0x000000c000277812 */ /* 0x000fc400078efcff */
[----:B------:R-:W-:Y:S02]  /*2a90*/  LOP3.LUT R41, R0, 0xe0, RZ, 0xfc, !PT ;  /* 0x000000e000297812 */ /* 0x000fe400078efcff */
[----:B------:R-:W-:Y:S01]  /*2aa0*/  LOP3.LUT R12, R12, 0x1fc, RZ, 0xc0, !PT ;  /* 0x000001fc0c0c7812 */ /* 0x000fe200078ec0ff */
[----:B------:R-:W-:Y:S01]  /*2ab0*/  UMOV UR4, 0x400 ;  /* 0x0000040000047882 */ /* 0x000fe20000000000 */
[-C--:B------:R-:W-:Y:S01]  /*2ac0*/  LEA.HI R27, R27, R10.reuse, RZ, 0x1d ;  /* 0x0000000a1b1b7211 */ /* 0x080fe200078fe8ff */
[----:B--2---:R-:W-:Y:S01]  /*2ad0*/  UPRMT UR4, UR5, 0x654, UR4 ;  /* 0x0000065405047896 */ /* 0x004fe20008000004 */
[-C--:B------:R-:W-:Y:S02]  /*2ae0*/  LEA.HI R29, R29, R10.reuse, RZ, 0x1d ;  /* 0x0000000a1d1d7211 */ /* 0x080fe400078fe8ff */
[-C--:B------:R-:W-:Y:S02]  /*2af0*/  LEA.HI R33, R33, R10.reuse, RZ, 0x1d ;  /* 0x0000000a21217211 */ /* 0x080fe400078fe8ff */
[----:B------:R-:W-:-:S02]  /*2b00*/  LEA.HI R35, R35, R10, RZ, 0x1d ;  /* 0x0000000a23237211 */ /* 0x000fc400078fe8ff */
[-C--:B------:R-:W-:Y:S02]  /*2b10*/  LEA.HI R37, R37, R10.reuse, RZ, 0x1d ;  /* 0x0000000a25257211 */ /* 0x080fe400078fe8ff */
[-C--:B------:R-:W-:Y:S02]  /*2b20*/  LEA.HI R39, R39, R10.reuse, RZ, 0x1d ;  /* 0x0000000a27277211 */ /* 0x080fe400078fe8ff */
[----:B------:R-:W-:Y:S02]  /*2b30*/  LEA.HI R41, R41, R10, RZ, 0x1d ;  /* 0x0000000a29297211 */ /* 0x000fe400078fe8ff */
[----:B------:R-:W-:Y:S02]  /*2b40*/  LOP3.LUT R10, R12, 0x200, RZ, 0xfc, !PT ;  /* 0x000002000c0a7812 */ /* 0x000fe400078efcff */
[----:B------:R-:W-:Y:S02]  /*2b50*/  SHF.R.U32.HI R0, RZ, 0x1, R16 ;  /* 0x00000001ff007819 */ /* 0x000fe40000011610 */
[----:B------:R-:W-:-:S02]  /*2b60*/  SHF.R.U32.HI R10, RZ, 0x3, R10 ;  /* 0x00000003ff0a7819 */ /* 0x000fc4000001160a */
[----:B------:R-:W-:Y:S02]  /*2b70*/  LEA R25, R25, UR4, 0x2 ;  /* 0x0000000419197c11 */ /* 0x000fe4000f8e10ff */
[----:B------:R-:W-:Y:S02]  /*2b80*/  LOP3.LUT R43, R0, 0x3c, RZ, 0xc0, !PT ;  /* 0x0000003c002b7812 */ /* 0x000fe400078ec0ff */
[----:B------:R-:W-:Y:S02]  /*2b90*/  LEA R27, R27, UR4, 0x2 ;  /* 0x000000041b1b7c11 */ /* 0x000fe4000f8e10ff */
[----:B------:R-:W-:Y:S02]  /*2ba0*/  LOP3.LUT R45, R10, 0x7c, RZ, 0xc0, !PT ;  /* 0x0000007c0a2d7812 */ /* 0x000fe400078ec0ff */
[----:B------:R-:W-:Y:S02]  /*2bb0*/  LEA R0, R29, UR4, 0x2 ;  /* 0x000000041d007c11 */ /* 0x000fe4000f8e10ff */
[----:B------:R-:W-:Y:S01]  /*2bc0*/  LEA R10, R33, UR4, 0x2 ;  /* 0x00000004210a7c11 */ /* 0x000fe2000f8e10ff */
[----:B------:R-:W-:Y:S01]  /*2bd0*/  STS [R25], R14 ;  /* 0x0000000e19007388 */ /* 0x000fe20000000800 */
[----:B------:R-:W-:-:S02]  /*2be0*/  ISETP.NE.AND P3, PT, R28, RZ, PT ;  /* 0x000000ff1c00720c */ /* 0x000fc40003f65270 */
[----:B------:R-:W-:Y:S01]  /*2bf0*/  LEA R16, R35, UR4, 0x2 ;  /* 0x0000000423107c11 */ /* 0x000fe2000f8e10ff */
[----:B------:R-:W-:Y:S01]  /*2c00*/  STS [R27+0x80], R74 ;  /* 0x0000804a1b007388 */ /* 0x000fe20000000800 */
[----:B------:R-:W-:Y:S02]  /*2c10*/  LEA R28, R37, UR4, 0x2 ;  /* 0x00000004251c7c11 */ /* 0x000fe4000f8e10ff */
[----:B------:R-:W-:Y:S01]  /*2c20*/  LEA R30, R39, UR4, 0x2 ;  /* 0x00000004271e7c11 */ /* 0x000fe2000f8e10ff */
[----:B------:R-:W-:Y:S01]  /*2c30*/  STS [R0+0x100], R13 ;  /* 0x0001000d00007388 */ /* 0x000fe20000000800 */
[----:B------:R-:W-:-:S03]  /*2c40*/  LEA R32, R41, UR4, 0x2 ;  /* 0x0000000429207c11 */ /* 0x000fc6000f8e10ff */
[----:B------:R-:W-:Y:S04]  /*2c50*/  STS [R10+0x180], R15 ;  /* 0x0001800f0a007388 */ /* 0x000fe80000000800 */
[----:B------:R1:W-:Y:S04]  /*2c60*/  STS [R16+0x200], R17 ;  /* 0x0002001110007388 */ /* 0x0003e80000000800 */
[----:B------:R2:W-:Y:S04]  /*2c70*/  STS [R28+0x280], R5 ;  /* 0x000280051c007388 */ /* 0x0005e80000000800 */
[----:B------:R-:W-:Y:S01]  /*2c80*/  STS [R30+0x300], R21 ;  /* 0x000300151e007388 */ /* 0x000fe20000000800 */
[C---:B------:R-:W-:Y:S01]  /*2c90*/  IMAD.IADD R43, R12.reuse, 0x1, R43 ;  /* 0x000000010c2b7824 */ /* 0x040fe200078e022b */
[----:B-1----:R-:W1:Y:S02]  /*2ca0*/  LDC.64 R16, c[0x0][0x218] ;  /* 0x00008600ff107b82 */ /* 0x002e640000000a00 */
[----:B------:R-:W-:Y:S01]  /*2cb0*/  STS [R32+0x380], R7 ;  /* 0x0003800720007388 */ /* 0x000fe20000000800 */
[----:B------:R-:W-:Y:S01]  /*2cc0*/  IMAD.IADD R45, R12, 0x1, R45 ;  /* 0x000000010c2d7824 */ /* 0x000fe200078e022d */
[----:B------:R-:W-:-:S04]  /*2cd0*/  LEA R24, R43, UR4, 0x2 ;  /* 0x000000042b187c11 */ /* 0x000fc8000f8e10ff */
[----:B------:R-:W-:Y:S01]  /*2ce0*/  BAR.SYNC.DEFER_BLOCKING 0x0 ;  /* 0x0000000000007b1d */ /* 0x000fe20000010000 */
[----:B------:R-:W-:Y:S02]  /*2cf0*/  LEA R12, R45, UR4, 0x2 ;  /* 0x000000042d0c7c11 */ /* 0x000fe4000f8e10ff */
[----:B------:R-:W-:Y:S02]  /*2d00*/  LEA.HI R11, R11, R20, RZ, 0xa ;  /* 0x000000140b0b7211 */ /* 0x000fe400078f50ff */
[----:B------:R-:W-:Y:S01]  /*2d10*/  LOP3.LUT R0, R23, 0x10, RZ, 0xfc, !PT ;  /* 0x0000001017007812 */ /* 0x000fe200078efcff */
[----:B------:R-:W-:Y:S01]  /*2d20*/  IMAD R8, R8, 0x60, R9 ;  /* 0x0000006008087824 */ /* 0x000fe200078e0209 */
[----:B------:R-:W-:Y:S01]  /*2d30*/  LOP3.LUT R29, R11, 0xfffffc00, RZ, 0xc0, !PT ;  /* 0xfffffc000b1d7812 */ /* 0x000fe200078ec0ff */
[----:B------:R-:W-:Y:S01]  /*2d40*/  ULDC.64 UR4, c[0x0][0x220] ;  /* 0x0000880000047ab9 */ /* 0x000fe20000000a00 */
[----:B------:R-:W-:Y:S01]  /*2d50*/  SHF.R.S32.HI R11, RZ, 0xa, R11 ;  /* 0x0000000aff0b7819 */ /* 0x000fe2000001140b */
[----:B------:R-:W3:Y:S04]  /*2d60*/  LDS.128 R24, [R24] ;  /* 0x0000000018187984 */ /* 0x000ee80000000c00 */
[----:B------:R-:W4:Y:S01]  /*2d70*/  LDS.128 R12, [R12+0x800] ;  /* 0x000800000c0c7984 */ /* 0x000f220000000c00 */
[----:B------:R-:W-:Y:S01]  /*2d80*/  IMAD.IADD R20, R20, 0x1, -R29 ;  /* 0x0000000114147824 */ /* 0x000fe200078e0a1d */
[----:B------:R-:W-:-:S03]  /*2d90*/  ISETP.GE.AND P0, PT, R23, 0x60, PT ;  /* 0x000000601700780c */ /* 0x000fc60003f06270 */
[----:B------:R-:W-:Y:S01]  /*2da0*/  IMAD R11, R11, 0x18000, R20 ;  /* 0x000180000b0b7824 */ /* 0x000fe200078e0214 */
[----:B------:R-:W-:-:S03]  /*2db0*/  ISETP.NE.AND P1, PT, R83, RZ, PT ;  /* 0x000000ff5300720c */ /* 0x000fc60003f25270 */
[--C-:B------:R-:W-:Y:S02]  /*2dc0*/  IMAD R23, R23, 0x400, R11.reuse ;  /* 0x0000040017177824 */ /* 0x100fe400078e020b */
[C---:B--2---:R-:W-:Y:S01]  /*2dd0*/  IMAD R5, R0.reuse, 0x400, R11 ;  /* 0x0000040000057824 */ /* 0x044fe200078e020b */
[----:B------:R-:W-:Y:S01]  /*2de0*/  SEL R19, R19, 0x8, P1 ;  /* 0x0000000813137807 */ /* 0x000fe20000800000 */
[----:B-1----:R-:W-:Y:S01]  /*2df0*/  IMAD.WIDE R10, R23, 0x4, R16 ;  /* 0x00000004170a7825 */ /* 0x002fe200078e0210 */
[----:B------:R-:W-:-:S03]  /*2e00*/  ISETP.GE.AND P1, PT, R0, 0x60, PT ;  /* 0x000000600000780c */ /* 0x000fc60003f26270 */
[----:B------:R-:W-:Y:S01]  /*2e10*/  IMAD.WIDE R16, R5, 0x4, R16 ;  /* 0x0000000405107825 */ /* 0x000fe200078e0210 */
[----:B------:R-:W-:Y:S02]  /*2e20*/  SEL R5, R2, 0x8, P3 ;  /* 0x0000000802057807 */ /* 0x000fe40001800000 */
[----:B------:R-:W-:Y:S02]  /*2e30*/  ISETP.GE.AND P3, PT, R9, 0x60, PT ;  /* 0x000000600900780c */ /* 0x000fe40003f66270 */
[----:B------:R-:W-:Y:S02]  /*2e40*/  SEL R0, R3, 0x8, P4 ;  /* 0x0000000803007807 */ /* 0x000fe40002000000 */
[----:B------:R-:W-:Y:S02]  /*2e50*/  SEL R18, R18, 0x8, P2 ;  /* 0x0000000812127807 */ /* 0x000fe40001000000 */
[----:B------:R-:W-:Y:S02]  /*2e60*/  SEL R3, R4, 0x8, P5 ;  /* 0x0000000804037807 */ /* 0x000fe40002800000 */
[----:B------:R-:W-:-:S02]  /*2e70*/  SEL R6, R6, 0x8, P6 ;  /* 0x0000000806067807 */ /* 0x000fc40003000000 */
[----:B------:R-:W-:Y:S02]  /*2e80*/  IADD3 R2, P2, R8, UR4, RZ ;  /* 0x0000000408027c10 */ /* 0x000fe4000ff5e0ff */
[----:B------:R-:W-:Y:S02]  /*2e90*/  PRMT R31, R31, 0x3340, R22 ;  /* 0x000033401f1f7816 */ /* 0x000fe40000000016 */
[----:B------:R-:W-:Y:S02]  /*2ea0*/  PRMT R18, R19, 0x3340, R18 ;  /* 0x0000334013127816 */ /* 0x000fe40000000012 */
[----:B------:R-:W-:Y:S01]  /*2eb0*/  PRMT R5, R5, 0x3340, R0 ;  /* 0x0000334005057816 */ /* 0x000fe20000000000 */
[----:B---3--:R1:W-:Y:S01]  /*2ec0*/  @!P0 STG.E.128 desc[UR6][R10.64], R24 ;  /* 0x000000180a008986 */ /* 0x0083e2000c101d06 */
[----:B------:R-:W-:Y:S02]  /*2ed0*/  PRMT R6, R3, 0x3340, R6 ;  /* 0x0000334003067816 */ /* 0x000fe40000000006 */
[----:B------:R-:W-:Y:S01]  /*2ee0*/  LEA.HI.X.SX32 R3, R8, UR5, 0x1, P2 ;  /* 0x0000000508037c11 */ /* 0x000fe200090f0eff */
[----:B----4-:R1:W-:Y:S01]  /*2ef0*/  @!P1 STG.E.128 desc[UR6][R16.64], R12 ;  /* 0x0000000c10009986 */ /* 0x0103e2000c101d06 */
[----:B------:R-:W-:-:S02]  /*2f00*/  PRMT R4, R31, 0x5410, R18 ;  /* 0x000054101f047816 */ /* 0x000fc40000000012 */
[----:B------:R-:W-:Y:S01]  /*2f10*/  PRMT R5, R5, 0x5410, R6 ;  /* 0x0000541005057816 */ /* 0x000fe20000000006 */
[----:B------:R-:W-:Y:S06]  /*2f20*/  @P3 EXIT ;  /* 0x000000000000394d */ /* 0x000fec0003800000 */
[----:B------:R-:W-:Y:S01]  /*2f30*/  STG.E.64 desc[UR6][R2.64], R4 ;  /* 0x0000000402007986 */ /* 0x000fe2000c101b06 */
[----:B------:R-:W-:Y:S05]  /*2f40*/  EXIT ;  /* 0x000000000000794d */ /* 0x000fea0003800000 */
.L_x_0:
[----:B------:R-:W-:-:S00]  /*2f50*/  BRA `(.L_x_0) ;  /* 0xfffffffc00fc7947 */ /* 0x000fc0000383ffff */
[----:B------:R-:W-:-:S00]  /*2f60*/  NOP ;  /* 0x0000000000007918 */ /* 0x000fc00000000000 */
        /* <DEDUP_REMOVED lines=9> */
.L_x_1:


//--------------------- .nv.shared.triton_poi_fused_max_pool2d_with_indices_5 --------------------------
	.section	.nv.shared.triton_poi_fused_max_pool2d_with_indices_5,"aw",@nobits
	.sectionflags	@""
	.align	16
	.zero		1024


//--------------------- .nv.constant0.triton_poi_fused_max_pool2d_with_indices_5 --------------------------
	.section	.nv.constant0.triton_poi_fused_max_pool2d_with_indices_5,"a",@progbits
	.sectionflags	@""
	.align	4
.nv.constant0.triton_poi_fused_max_pool2d_with_indices_5:
	.zero		560
